//
// Generated by NVIDIA NVVM Compiler
//
// Compiler Build ID: CL-36424714
// Cuda compilation tools, release 13.0, V13.0.88
// Based on NVVM 20.0.0
//

.version 9.0
.target sm_100
.address_size 64

	// .globl	_Z13warmup_kernelv
.extern .func  (.param .b32 func_retval0) vprintf
(
	.param .b64 vprintf_param_0,
	.param .b64 vprintf_param_1
)
;
.global .align 1 .b8 $str[22] = {84, 104, 105, 115, 32, 119, 105, 108, 108, 32, 110, 101, 118, 101, 114, 32, 112, 114, 105, 110, 116};

.visible .entry _Z13warmup_kernelv()
{
	.reg .pred 	%p<2>;
	.reg .b32 	%r<7>;
	.reg .b64 	%rd<3>;

	mov.u32 	%r1, %ctaid.x;
	mov.u32 	%r2, %ntid.x;
	mov.u32 	%r3, %tid.x;
	mad.lo.s32 	%r4, %r1, %r2, %r3;
	setp.ne.s32 	%p1, %r4, -1;
	@%p1 bra 	$L__BB0_2;
	mov.u64 	%rd1, $str;
	cvta.global.u64 	%rd2, %rd1;
	{ // callseq 0, 0
	.param .b64 param0;
	st.param.b64 	[param0], %rd2;
	.param .b64 param1;
	st.param.b64 	[param1], 0;
	.param .b32 retval0;
	call.uni (retval0), 
	vprintf, 
	(
	param0, 
	param1
	);
	ld.param.b32 	%r5, [retval0];
	} // callseq 0
$L__BB0_2:
	ret;

}
	// .globl	_Z7kernel1PKfS0_Pffi
.visible .entry _Z7kernel1PKfS0_Pffi(
	.param .u64 .ptr .align 1 _Z7kernel1PKfS0_Pffi_param_0,
	.param .u64 .ptr .align 1 _Z7kernel1PKfS0_Pffi_param_1,
	.param .u64 .ptr .align 1 _Z7kernel1PKfS0_Pffi_param_2,
	.param .f32 _Z7kernel1PKfS0_Pffi_param_3,
	.param .u32 _Z7kernel1PKfS0_Pffi_param_4
)
{
	.reg .pred 	%p<2>;
	.reg .b32 	%r<6>;
	.reg .b32 	%f<5>;
	.reg .b64 	%rd<11>;

	ld.param.u64 	%rd1, [_Z7kernel1PKfS0_Pffi_param_0];
	ld.param.u64 	%rd2, [_Z7kernel1PKfS0_Pffi_param_1];
	ld.param.u64 	%rd3, [_Z7kernel1PKfS0_Pffi_param_2];
	ld.param.f32 	%f1, [_Z7kernel1PKfS0_Pffi_param_3];
	ld.param.u32 	%r2, [_Z7kernel1PKfS0_Pffi_param_4];
	mov.u32 	%r3, %ctaid.x;
	mov.u32 	%r4, %ntid.x;
	mov.u32 	%r5, %tid.x;
	mad.lo.s32 	%r1, %r3, %r4, %r5;
	setp.ge.s32 	%p1, %r1, %r2;
	@%p1 bra 	$L__BB1_2;
	cvta.to.global.u64 	%rd4, %rd1;
	cvta.to.global.u64 	%rd5, %rd2;
	cvta.to.global.u64 	%rd6, %rd3;
	mul.wide.s32 	%rd7, %r1, 4;
	add.s64 	%rd8, %rd4, %rd7;
	ld.global.f32 	%f2, [%rd8];
	add.s64 	%rd9, %rd5, %rd7;
	ld.global.f32 	%f3, [%rd9];
	fma.rn.f32 	%f4, %f1, %f2, %f3;
	add.s64 	%rd10, %rd6, %rd7;
	st.global.f32 	[%rd10], %f4;
$L__BB1_2:
	ret;

}
	// .globl	_Z7kernel2PKfS0_Pffi
.visible .entry _Z7kernel2PKfS0_Pffi(
	.param .u64 .ptr .align 1 _Z7kernel2PKfS0_Pffi_param_0,
	.param .u64 .ptr .align 1 _Z7kernel2PKfS0_Pffi_param_1,
	.param .u64 .ptr .align 1 _Z7kernel2PKfS0_Pffi_param_2,
	.param .f32 _Z7kernel2PKfS0_Pffi_param_3,
	.param .u32 _Z7kernel2PKfS0_Pffi_param_4
)
{
	.reg .pred 	%p<7>;
	.reg .b32 	%r<31>;
	.reg .b32 	%f<17>;
	.reg .b64 	%rd<25>;

	ld.param.u64 	%rd4, [_Z7kernel2PKfS0_Pffi_param_0];
	ld.param.u64 	%rd5, [_Z7kernel2PKfS0_Pffi_param_1];
	ld.param.u64 	%rd6, [_Z7kernel2PKfS0_Pffi_param_2];
	ld.param.f32 	%f1, [_Z7kernel2PKfS0_Pffi_param_3];
	ld.param.u32 	%r12, [_Z7kernel2PKfS0_Pffi_param_4];
	cvta.to.global.u64 	%rd1, %rd6;
	cvta.to.global.u64 	%rd2, %rd5;
	cvta.to.global.u64 	%rd3, %rd4;
	mov.u32 	%r13, %ctaid.x;
	mov.u32 	%r14, %ntid.x;
	mov.u32 	%r15, %tid.x;
	mad.lo.s32 	%r29, %r13, %r14, %r15;
	mov.u32 	%r16, %nctaid.x;
	mul.lo.s32 	%r2, %r16, %r14;
	setp.ge.s32 	%p1, %r29, %r12;
	@%p1 bra 	$L__BB2_7;
	add.s32 	%r17, %r29, %r2;
	max.s32 	%r18, %r12, %r17;
	setp.lt.s32 	%p2, %r17, %r12;
	selp.u32 	%r19, 1, 0, %p2;
	add.s32 	%r20, %r17, %r19;
	sub.s32 	%r21, %r18, %r20;
	div.u32 	%r22, %r21, %r2;
	add.s32 	%r3, %r22, %r19;
	and.b32  	%r23, %r3, 3;
	setp.eq.s32 	%p3, %r23, 3;
	@%p3 bra 	$L__BB2_4;
	add.s32 	%r24, %r3, 1;
	and.b32  	%r25, %r24, 3;
	neg.s32 	%r27, %r25;
$L__BB2_3:
	.pragma "nounroll";
	mul.wide.s32 	%rd7, %r29, 4;
	add.s64 	%rd8, %rd1, %rd7;
	add.s64 	%rd9, %rd2, %rd7;
	add.s64 	%rd10, %rd3, %rd7;
	ld.global.f32 	%f2, [%rd10];
	ld.global.f32 	%f3, [%rd9];
	fma.rn.f32 	%f4, %f1, %f2, %f3;
	st.global.f32 	[%rd8], %f4;
	add.s32 	%r29, %r29, %r2;
	add.s32 	%r27, %r27, 1;
	setp.ne.s32 	%p4, %r27, 0;
	@%p4 bra 	$L__BB2_3;
$L__BB2_4:
	setp.lt.u32 	%p5, %r3, 3;
	@%p5 bra 	$L__BB2_7;
	mul.wide.s32 	%rd15, %r2, 4;
	shl.b32 	%r26, %r2, 2;
$L__BB2_6:
	mul.wide.s32 	%rd11, %r29, 4;
	add.s64 	%rd12, %rd3, %rd11;
	ld.global.f32 	%f5, [%rd12];
	add.s64 	%rd13, %rd2, %rd11;
	ld.global.f32 	%f6, [%rd13];
	fma.rn.f32 	%f7, %f1, %f5, %f6;
	add.s64 	%rd14, %rd1, %rd11;
	st.global.f32 	[%rd14], %f7;
	add.s64 	%rd16, %rd12, %rd15;
	ld.global.f32 	%f8, [%rd16];
	add.s64 	%rd17, %rd13, %rd15;
	ld.global.f32 	%f9, [%rd17];
	fma.rn.f32 	%f10, %f1, %f8, %f9;
	add.s64 	%rd18, %rd14, %rd15;
	st.global.f32 	[%rd18], %f10;
	add.s64 	%rd19, %rd16, %rd15;
	ld.global.f32 	%f11, [%rd19];
	add.s64 	%rd20, %rd17, %rd15;
	ld.global.f32 	%f12, [%rd20];
	fma.rn.f32 	%f13, %f1, %f11, %f12;
	add.s64 	%rd21, %rd18, %rd15;
	st.global.f32 	[%rd21], %f13;
	add.s64 	%rd22, %rd19, %rd15;
	ld.global.f32 	%f14, [%rd22];
	add.s64 	%rd23, %rd20, %rd15;
	ld.global.f32 	%f15, [%rd23];
	fma.rn.f32 	%f16, %f1, %f14, %f15;
	add.s64 	%rd24, %rd21, %rd15;
	st.global.f32 	[%rd24], %f16;
	add.s32 	%r29, %r26, %r29;
	setp.lt.s32 	%p6, %r29, %r12;
	@%p6 bra 	$L__BB2_6;
$L__BB2_7:
	ret;

}
	// .globl	_Z7kernel3PKfS0_Pffi
.visible .entry _Z7kernel3PKfS0_Pffi(
	.param .u64 .ptr .align 1 _Z7kernel3PKfS0_Pffi_param_0,
	.param .u64 .ptr .align 1 _Z7kernel3PKfS0_Pffi_param_1,
	.param .u64 .ptr .align 1 _Z7kernel3PKfS0_Pffi_param_2,
	.param .f32 _Z7kernel3PKfS0_Pffi_param_3,
	.param .u32 _Z7kernel3PKfS0_Pffi_param_4
)
{
	.reg .pred 	%p<7>;
	.reg .b32 	%r<26>;
	.reg .b32 	%f<29>;
	.reg .b64 	%rd<22>;

	ld.param.u64 	%rd7, [_Z7kernel3PKfS0_Pffi_param_0];
	ld.param.u64 	%rd8, [_Z7kernel3PKfS0_Pffi_param_1];
	ld.param.u64 	%rd9, [_Z7kernel3PKfS0_Pffi_param_2];
	ld.param.f32 	%f1, [_Z7kernel3PKfS0_Pffi_param_3];
	ld.param.u32 	%r15, [_Z7kernel3PKfS0_Pffi_param_4];
	cvta.to.global.u64 	%rd1, %rd9;
	cvta.to.global.u64 	%rd2, %rd8;
	cvta.to.global.u64 	%rd3, %rd7;
	mov.u32 	%r16, %ctaid.x;
	mov.u32 	%r17, %ntid.x;
	mov.u32 	%r18, %tid.x;
	mad.lo.s32 	%r1, %r16, %r17, %r18;
	shl.b32 	%r2, %r1, 2;
	or.b32  	%r19, %r2, 3;
	setp.ge.s32 	%p1, %r19, %r15;
	@%p1 bra 	$L__BB3_2;
	mul.wide.s32 	%rd18, %r1, 16;
	add.s64 	%rd19, %rd3, %rd18;
	ld.global.v4.f32 	{%f17, %f18, %f19, %f20}, [%rd19];
	add.s64 	%rd20, %rd2, %rd18;
	ld.global.v4.f32 	{%f21, %f22, %f23, %f24}, [%rd20];
	fma.rn.f32 	%f25, %f1, %f17, %f21;
	fma.rn.f32 	%f26, %f1, %f18, %f22;
	fma.rn.f32 	%f27, %f1, %f19, %f23;
	fma.rn.f32 	%f28, %f1, %f20, %f24;
	add.s64 	%rd21, %rd1, %rd18;
	st.global.v4.f32 	[%rd21], {%f25, %f26, %f27, %f28};
	bra.uni 	$L__BB3_9;
$L__BB3_2:
	setp.ge.s32 	%p2, %r2, %r15;
	@%p2 bra 	$L__BB3_9;
	and.b32  	%r3, %r15, 3;
	setp.eq.s32 	%p3, %r3, 0;
	mov.u32 	%r23, %r2;
	@%p3 bra 	$L__BB3_6;
	neg.s32 	%r21, %r3;
	mov.u32 	%r23, %r2;
$L__BB3_5:
	.pragma "nounroll";
	mul.wide.s32 	%rd10, %r23, 4;
	add.s64 	%rd11, %rd1, %rd10;
	add.s64 	%rd12, %rd2, %rd10;
	add.s64 	%rd13, %rd3, %rd10;
	ld.global.f32 	%f2, [%rd13];
	ld.global.f32 	%f3, [%rd12];
	fma.rn.f32 	%f4, %f1, %f2, %f3;
	st.global.f32 	[%rd11], %f4;
	add.s32 	%r23, %r23, 1;
	add.s32 	%r21, %r21, 1;
	setp.ne.s32 	%p4, %r21, 0;
	@%p4 bra 	$L__BB3_5;
$L__BB3_6:
	sub.s32 	%r20, %r2, %r15;
	setp.gt.u32 	%p5, %r20, -4;
	@%p5 bra 	$L__BB3_9;
	sub.s32 	%r24, %r23, %r15;
	add.s64 	%rd4, %rd3, 8;
	add.s64 	%rd5, %rd2, 8;
	add.s64 	%rd6, %rd1, 8;
$L__BB3_8:
	mul.wide.s32 	%rd14, %r23, 4;
	add.s64 	%rd15, %rd4, %rd14;
	add.s64 	%rd16, %rd5, %rd14;
	add.s64 	%rd17, %rd6, %rd14;
	ld.global.f32 	%f5, [%rd15+-8];
	ld.global.f32 	%f6, [%rd16+-8];
	fma.rn.f32 	%f7, %f1, %f5, %f6;
	st.global.f32 	[%rd17+-8], %f7;
	ld.global.f32 	%f8, [%rd15+-4];
	ld.global.f32 	%f9, [%rd16+-4];
	fma.rn.f32 	%f10, %f1, %f8, %f9;
	st.global.f32 	[%rd17+-4], %f10;
	ld.global.f32 	%f11, [%rd15];
	ld.global.f32 	%f12, [%rd16];
	fma.rn.f32 	%f13, %f1, %f11, %f12;
	st.global.f32 	[%rd17], %f13;
	ld.global.f32 	%f14, [%rd15+4];
	ld.global.f32 	%f15, [%rd16+4];
	fma.rn.f32 	%f16, %f1, %f14, %f15;
	st.global.f32 	[%rd17+4], %f16;
	add.s32 	%r23, %r23, 4;
	add.s32 	%r24, %r24, 4;
	setp.ne.s32 	%p6, %r24, 0;
	@%p6 bra 	$L__BB3_8;
$L__BB3_9:
	ret;

}
	// .globl	_Z7kernel4PKfS0_Pffi
.visible .entry _Z7kernel4PKfS0_Pffi(
	.param .u64 .ptr .align 1 _Z7kernel4PKfS0_Pffi_param_0,
	.param .u64 .ptr .align 1 _Z7kernel4PKfS0_Pffi_param_1,
	.param .u64 .ptr .align 1 _Z7kernel4PKfS0_Pffi_param_2,
	.param .f32 _Z7kernel4PKfS0_Pffi_param_3,
	.param .u32 _Z7kernel4PKfS0_Pffi_param_4
)
{
	.reg .pred 	%p<7>;
	.reg .b32 	%r<31>;
	.reg .b32 	%f<17>;
	.reg .b64 	%rd<25>;

	ld.param.u64 	%rd4, [_Z7kernel4PKfS0_Pffi_param_0];
	ld.param.u64 	%rd5, [_Z7kernel4PKfS0_Pffi_param_1];
	ld.param.u64 	%rd6, [_Z7kernel4PKfS0_Pffi_param_2];
	ld.param.f32 	%f1, [_Z7kernel4PKfS0_Pffi_param_3];
	ld.param.u32 	%r12, [_Z7kernel4PKfS0_Pffi_param_4];
	cvta.to.global.u64 	%rd1, %rd6;
	cvta.to.global.u64 	%rd2, %rd5;
	cvta.to.global.u64 	%rd3, %rd4;
	mov.u32 	%r13, %ctaid.x;
	mov.u32 	%r14, %ntid.x;
	mov.u32 	%r15, %tid.x;
	mad.lo.s32 	%r29, %r13, %r14, %r15;
	mov.u32 	%r16, %nctaid.x;
	mul.lo.s32 	%r2, %r16, %r14;
	setp.ge.s32 	%p1, %r29, %r12;
	@%p1 bra 	$L__BB4_7;
	add.s32 	%r17, %r29, %r2;
	max.s32 	%r18, %r12, %r17;
	setp.lt.s32 	%p2, %r17, %r12;
	selp.u32 	%r19, 1, 0, %p2;
	add.s32 	%r20, %r17, %r19;
	sub.s32 	%r21, %r18, %r20;
	div.u32 	%r22, %r21, %r2;
	add.s32 	%r3, %r22, %r19;
	and.b32  	%r23, %r3, 3;
	setp.eq.s32 	%p3, %r23, 3;
	@%p3 bra 	$L__BB4_4;
	add.s32 	%r24, %r3, 1;
	and.b32  	%r25, %r24, 3;
	neg.s32 	%r27, %r25;
$L__BB4_3:
	.pragma "nounroll";
	mul.wide.s32 	%rd7, %r29, 4;
	add.s64 	%rd8, %rd1, %rd7;
	add.s64 	%rd9, %rd2, %rd7;
	add.s64 	%rd10, %rd3, %rd7;
	ld.global.f32 	%f2, [%rd10];
	ld.global.f32 	%f3, [%rd9];
	fma.rn.f32 	%f4, %f1, %f2, %f3;
	st.global.f32 	[%rd8], %f4;
	add.s32 	%r29, %r29, %r2;
	add.s32 	%r27, %r27, 1;
	setp.ne.s32 	%p4, %r27, 0;
	@%p4 bra 	$L__BB4_3;
$L__BB4_4:
	setp.lt.u32 	%p5, %r3, 3;
	@%p5 bra 	$L__BB4_7;
	mul.wide.s32 	%rd15, %r2, 4;
	shl.b32 	%r26, %r2, 2;
$L__BB4_6:
	mul.wide.s32 	%rd11, %r29, 4;
	add.s64 	%rd12, %rd3, %rd11;
	ld.global.f32 	%f5, [%rd12];
	add.s64 	%rd13, %rd2, %rd11;
	ld.global.f32 	%f6, [%rd13];
	fma.rn.f32 	%f7, %f1, %f5, %f6;
	add.s64 	%rd14, %rd1, %rd11;
	st.global.f32 	[%rd14], %f7;
	add.s64 	%rd16, %rd12, %rd15;
	ld.global.f32 	%f8, [%rd16];
	add.s64 	%rd17, %rd13, %rd15;
	ld.global.f32 	%f9, [%rd17];
	fma.rn.f32 	%f10, %f1, %f8, %f9;
	add.s64 	%rd18, %rd14, %rd15;
	st.global.f32 	[%rd18], %f10;
	add.s64 	%rd19, %rd16, %rd15;
	ld.global.f32 	%f11, [%rd19];
	add.s64 	%rd20, %rd17, %rd15;
	ld.global.f32 	%f12, [%rd20];
	fma.rn.f32 	%f13, %f1, %f11, %f12;
	add.s64 	%rd21, %rd18, %rd15;
	st.global.f32 	[%rd21], %f13;
	add.s64 	%rd22, %rd19, %rd15;
	ld.global.f32 	%f14, [%rd22];
	add.s64 	%rd23, %rd20, %rd15;
	ld.global.f32 	%f15, [%rd23];
	fma.rn.f32 	%f16, %f1, %f14, %f15;
	add.s64 	%rd24, %rd21, %rd15;
	st.global.f32 	[%rd24], %f16;
	add.s32 	%r29, %r26, %r29;
	setp.lt.s32 	%p6, %r29, %r12;
	@%p6 bra 	$L__BB4_6;
$L__BB4_7:
	ret;

}
	// .globl	_Z7kernel5PKfS0_Pffi
.visible .entry _Z7kernel5PKfS0_Pffi(
	.param .u64 .ptr .align 1 _Z7kernel5PKfS0_Pffi_param_0,
	.param .u64 .ptr .align 1 _Z7kernel5PKfS0_Pffi_param_1,
	.param .u64 .ptr .align 1 _Z7kernel5PKfS0_Pffi_param_2,
	.param .f32 _Z7kernel5PKfS0_Pffi_param_3,
	.param .u32 _Z7kernel5PKfS0_Pffi_param_4
)
{
	.reg .pred 	%p<9>;
	.reg .b32 	%r<40>;
	.reg .b32 	%f<29>;
	.reg .b64 	%rd<29>;

	ld.param.u64 	%rd4, [_Z7kernel5PKfS0_Pffi_param_0];
	ld.param.u64 	%rd5, [_Z7kernel5PKfS0_Pffi_param_1];
	ld.param.u64 	%rd6, [_Z7kernel5PKfS0_Pffi_param_2];
	ld.param.f32 	%f1, [_Z7kernel5PKfS0_Pffi_param_3];
	ld.param.u32 	%r16, [_Z7kernel5PKfS0_Pffi_param_4];
	cvta.to.global.u64 	%rd1, %rd6;
	cvta.to.global.u64 	%rd2, %rd5;
	cvta.to.global.u64 	%rd3, %rd4;
	mov.u32 	%r17, %ctaid.x;
	mov.u32 	%r18, %ntid.x;
	mov.u32 	%r19, %tid.x;
	mad.lo.s32 	%r20, %r17, %r18, %r19;
	mov.u32 	%r21, %nctaid.x;
	mul.lo.s32 	%r1, %r21, %r18;
	shl.b32 	%r37, %r20, 2;
	or.b32  	%r22, %r37, 3;
	setp.ge.s32 	%p1, %r22, %r16;
	@%p1 bra 	$L__BB5_3;
	shl.b32 	%r3, %r1, 2;
$L__BB5_2:
	mul.wide.s32 	%rd7, %r37, 4;
	add.s64 	%rd8, %rd3, %rd7;
	ld.global.f32 	%f2, [%rd8];
	add.s64 	%rd9, %rd2, %rd7;
	ld.global.f32 	%f3, [%rd9];
	fma.rn.f32 	%f4, %f1, %f2, %f3;
	add.s64 	%rd10, %rd1, %rd7;
	st.global.f32 	[%rd10], %f4;
	ld.global.f32 	%f5, [%rd8+4];
	ld.global.f32 	%f6, [%rd9+4];
	fma.rn.f32 	%f7, %f1, %f5, %f6;
	st.global.f32 	[%rd10+4], %f7;
	ld.global.f32 	%f8, [%rd8+8];
	ld.global.f32 	%f9, [%rd9+8];
	fma.rn.f32 	%f10, %f1, %f8, %f9;
	st.global.f32 	[%rd10+8], %f10;
	ld.global.f32 	%f11, [%rd8+12];
	ld.global.f32 	%f12, [%rd9+12];
	fma.rn.f32 	%f13, %f1, %f11, %f12;
	st.global.f32 	[%rd10+12], %f13;
	add.s32 	%r37, %r37, %r3;
	add.s32 	%r23, %r37, 3;
	setp.lt.s32 	%p2, %r23, %r16;
	@%p2 bra 	$L__BB5_2;
$L__BB5_3:
	setp.ge.s32 	%p3, %r37, %r16;
	@%p3 bra 	$L__BB5_9;
	add.s32 	%r24, %r37, %r1;
	max.s32 	%r25, %r16, %r24;
	setp.lt.s32 	%p4, %r24, %r16;
	selp.u32 	%r26, 1, 0, %p4;
	add.s32 	%r27, %r24, %r26;
	sub.s32 	%r28, %r25, %r27;
	div.u32 	%r29, %r28, %r1;
	add.s32 	%r5, %r29, %r26;
	and.b32  	%r30, %r5, 3;
	setp.eq.s32 	%p5, %r30, 3;
	@%p5 bra 	$L__BB5_7;
	add.s32 	%r31, %r5, 1;
	and.b32  	%r32, %r31, 3;
	neg.s32 	%r35, %r32;
$L__BB5_6:
	.pragma "nounroll";
	mul.wide.s32 	%rd11, %r37, 4;
	add.s64 	%rd12, %rd1, %rd11;
	add.s64 	%rd13, %rd2, %rd11;
	add.s64 	%rd14, %rd3, %rd11;
	ld.global.f32 	%f14, [%rd14];
	ld.global.f32 	%f15, [%rd13];
	fma.rn.f32 	%f16, %f1, %f14, %f15;
	st.global.f32 	[%rd12], %f16;
	add.s32 	%r37, %r37, %r1;
	add.s32 	%r35, %r35, 1;
	setp.ne.s32 	%p6, %r35, 0;
	@%p6 bra 	$L__BB5_6;
$L__BB5_7:
	setp.lt.u32 	%p7, %r5, 3;
	@%p7 bra 	$L__BB5_9;
$L__BB5_8:
	mul.wide.s32 	%rd15, %r37, 4;
	add.s64 	%rd16, %rd3, %rd15;
	ld.global.f32 	%f17, [%rd16];
	add.s64 	%rd17, %rd2, %rd15;
	ld.global.f32 	%f18, [%rd17];
	fma.rn.f32 	%f19, %f1, %f17, %f18;
	add.s64 	%rd18, %rd1, %rd15;
	st.global.f32 	[%rd18], %f19;
	mul.wide.s32 	%rd19, %r1, 4;
	add.s64 	%rd20, %rd16, %rd19;
	ld.global.f32 	%f20, [%rd20];
	add.s64 	%rd21, %rd17, %rd19;
	ld.global.f32 	%f21, [%rd21];
	fma.rn.f32 	%f22, %f1, %f20, %f21;
	add.s64 	%rd22, %rd18, %rd19;
	st.global.f32 	[%rd22], %f22;
	add.s64 	%rd23, %rd20, %rd19;
	ld.global.f32 	%f23, [%rd23];
	add.s64 	%rd24, %rd21, %rd19;
	ld.global.f32 	%f24, [%rd24];
	fma.rn.f32 	%f25, %f1, %f23, %f24;
	add.s64 	%rd25, %rd22, %rd19;
	st.global.f32 	[%rd25], %f25;
	add.s64 	%rd26, %rd23, %rd19;
	ld.global.f32 	%f26, [%rd26];
	add.s64 	%rd27, %rd24, %rd19;
	ld.global.f32 	%f27, [%rd27];
	fma.rn.f32 	%f28, %f1, %f26, %f27;
	add.s64 	%rd28, %rd25, %rd19;
	st.global.f32 	[%rd28], %f28;
	shl.b32 	%r33, %r1, 2;
	add.s32 	%r37, %r33, %r37;
	setp.lt.s32 	%p8, %r37, %r16;
	@%p8 bra 	$L__BB5_8;
$L__BB5_9:
	ret;

}
	// .globl	_Z7kernel6PKfS0_Pffi
.visible .entry _Z7kernel6PKfS0_Pffi(
	.param .u64 .ptr .align 1 _Z7kernel6PKfS0_Pffi_param_0,
	.param .u64 .ptr .align 1 _Z7kernel6PKfS0_Pffi_param_1,
	.param .u64 .ptr .align 1 _Z7kernel6PKfS0_Pffi_param_2,
	.param .f32 _Z7kernel6PKfS0_Pffi_param_3,
	.param .u32 _Z7kernel6PKfS0_Pffi_param_4
)
{
	.reg .pred 	%p<9>;
	.reg .b32 	%r<40>;
	.reg .b32 	%f<29>;
	.reg .b64 	%rd<29>;

	ld.param.u64 	%rd4, [_Z7kernel6PKfS0_Pffi_param_0];
	ld.param.u64 	%rd5, [_Z7kernel6PKfS0_Pffi_param_1];
	ld.param.u64 	%rd6, [_Z7kernel6PKfS0_Pffi_param_2];
	ld.param.f32 	%f1, [_Z7kernel6PKfS0_Pffi_param_3];
	ld.param.u32 	%r16, [_Z7kernel6PKfS0_Pffi_param_4];
	cvta.to.global.u64 	%rd1, %rd6;
	cvta.to.global.u64 	%rd2, %rd5;
	cvta.to.global.u64 	%rd3, %rd4;
	mov.u32 	%r17, %ctaid.x;
	mov.u32 	%r18, %ntid.x;
	mov.u32 	%r19, %tid.x;
	mad.lo.s32 	%r1, %r17, %r18, %r19;
	mov.u32 	%r20, %nctaid.x;
	mul.lo.s32 	%r2, %r20, %r18;
	shr.s32 	%r21, %r16, 31;
	shr.u32 	%r22, %r21, 30;
	add.s32 	%r23, %r16, %r22;
	shr.s32 	%r3, %r23, 2;
	setp.ge.s32 	%p1, %r1, %r3;
	@%p1 bra 	$L__BB6_3;
	mov.u32 	%r35, %r1;
$L__BB6_2:
	mul.wide.s32 	%rd7, %r35, 16;
	add.s64 	%rd8, %rd1, %rd7;
	add.s64 	%rd9, %rd2, %rd7;
	add.s64 	%rd10, %rd3, %rd7;
	ld.global.v4.f32 	{%f2, %f3, %f4, %f5}, [%rd10];
	ld.global.v4.f32 	{%f6, %f7, %f8, %f9}, [%rd9];
	fma.rn.f32 	%f10, %f1, %f2, %f6;
	fma.rn.f32 	%f11, %f1, %f3, %f7;
	fma.rn.f32 	%f12, %f1, %f4, %f8;
	fma.rn.f32 	%f13, %f1, %f5, %f9;
	st.global.v4.f32 	[%rd8], {%f10, %f11, %f12, %f13};
	add.s32 	%r35, %r35, %r2;
	setp.lt.s32 	%p2, %r35, %r3;
	@%p2 bra 	$L__BB6_2;
$L__BB6_3:
	shl.b32 	%r24, %r3, 2;
	add.s32 	%r38, %r24, %r1;
	setp.ge.s32 	%p3, %r38, %r16;
	@%p3 bra 	$L__BB6_10;
	add.s32 	%r25, %r38, %r2;
	max.s32 	%r26, %r16, %r25;
	setp.lt.s32 	%p4, %r25, %r16;
	selp.u32 	%r27, 1, 0, %p4;
	add.s32 	%r28, %r25, %r27;
	sub.s32 	%r29, %r26, %r28;
	div.u32 	%r30, %r29, %r2;
	add.s32 	%r7, %r30, %r27;
	and.b32  	%r31, %r7, 3;
	setp.eq.s32 	%p5, %r31, 3;
	@%p5 bra 	$L__BB6_7;
	add.s32 	%r32, %r7, 1;
	and.b32  	%r33, %r32, 3;
	neg.s32 	%r36, %r33;
$L__BB6_6:
	.pragma "nounroll";
	mul.wide.s32 	%rd11, %r38, 4;
	add.s64 	%rd12, %rd1, %rd11;
	add.s64 	%rd13, %rd2, %rd11;
	add.s64 	%rd14, %rd3, %rd11;
	ld.global.f32 	%f14, [%rd14];
	ld.global.f32 	%f15, [%rd13];
	fma.rn.f32 	%f16, %f1, %f14, %f15;
	st.global.f32 	[%rd12], %f16;
	add.s32 	%r38, %r38, %r2;
	add.s32 	%r36, %r36, 1;
	setp.ne.s32 	%p6, %r36, 0;
	@%p6 bra 	$L__BB6_6;
$L__BB6_7:
	setp.lt.u32 	%p7, %r7, 3;
	@%p7 bra 	$L__BB6_10;
	mul.wide.s32 	%rd19, %r2, 4;
	shl.b32 	%r34, %r2, 2;
$L__BB6_9:
	mul.wide.s32 	%rd15, %r38, 4;
	add.s64 	%rd16, %rd3, %rd15;
	ld.global.f32 	%f17, [%rd16];
	add.s64 	%rd17, %rd2, %rd15;
	ld.global.f32 	%f18, [%rd17];
	fma.rn.f32 	%f19, %f1, %f17, %f18;
	add.s64 	%rd18, %rd1, %rd15;
	st.global.f32 	[%rd18], %f19;
	add.s64 	%rd20, %rd16, %rd19;
	ld.global.f32 	%f20, [%rd20];
	add.s64 	%rd21, %rd17, %rd19;
	ld.global.f32 	%f21, [%rd21];
	fma.rn.f32 	%f22, %f1, %f20, %f21;
	add.s64 	%rd22, %rd18, %rd19;
	st.global.f32 	[%rd22], %f22;
	add.s64 	%rd23, %rd20, %rd19;
	ld.global.f32 	%f23, [%rd23];
	add.s64 	%rd24, %rd21, %rd19;
	ld.global.f32 	%f24, [%rd24];
	fma.rn.f32 	%f25, %f1, %f23, %f24;
	add.s64 	%rd25, %rd22, %rd19;
	st.global.f32 	[%rd25], %f25;
	add.s64 	%rd26, %rd23, %rd19;
	ld.global.f32 	%f26, [%rd26];
	add.s64 	%rd27, %rd24, %rd19;
	ld.global.f32 	%f27, [%rd27];
	fma.rn.f32 	%f28, %f1, %f26, %f27;
	add.s64 	%rd28, %rd25, %rd19;
	st.global.f32 	[%rd28], %f28;
	add.s32 	%r38, %r34, %r38;
	setp.lt.s32 	%p8, %r38, %r16;
	@%p8 bra 	$L__BB6_9;
$L__BB6_10:
	ret;

}


// ===== COMPILED SASS (sm_100) =====

	.target	sm_100

	.elftype	@"ET_EXEC"


//--------------------- .note.nv.tkinfo           --------------------------
	.section	.note.nv.tkinfo,"",@"SHT_NOTE"
	.sectionflags	@"SHF_NOTE_NV_TKINFO"
	.tkinfo
        /*0018*/ 	.word	0x00000002
        /*0030*/ 	.string	""
        /*0030*/ 	.string	"ptxas"
        /*0030*/ 	.string	"Cuda compilation tools, release 13.0, V13.0.88"
        /*0030*/ 	.string	"Build cuda_13.0.r13.0/compiler.36424714_0"
        /*0030*/ 	.string	"-arch sm_100 -m 64 "



//--------------------- .note.nv.cuinfo           --------------------------
	.section	.note.nv.cuinfo,"",@"SHT_NOTE"
	.sectionflags	@"SHF_NOTE_NV_CUINFO"
        /*0018*/ 	.short	0x0002
        /*001a*/ 	.short	0x0064
        /*001c*/ 	.short	0x0082
	.zero		2


//--------------------- .nv.info                  --------------------------
	.section	.nv.info,"",@"SHT_CUDA_INFO"
	.align	4


	//----- nvinfo : EIATTR_REGCOUNT
	.align		4
        /*0000*/ 	.byte	0x04, 0x2f
        /*0002*/ 	.short	(.L_2 - .L_1)
	.align		4
.L_1:
        /*0004*/ 	.word	index@(_Z13warmup_kernelv)
        /*0008*/ 	.word	0x00000018


	//----- nvinfo : EIATTR_FRAME_SIZE
	.align		4
.L_2:
        /*000c*/ 	.byte	0x04, 0x11
        /*000e*/ 	.short	(.L_4 - .L_3)
	.align		4
.L_3:
        /*0010*/ 	.word	index@(_Z13warmup_kernelv)
        /*0014*/ 	.word	0x00000000


	//----- nvinfo : EIATTR_REGCOUNT
	.align		4
.L_4:
        /*0018*/ 	.byte	0x04, 0x2f
        /*001a*/ 	.short	(.L_6 - .L_5)
	.align		4
.L_5:
        /*001c*/ 	.word	index@(_Z7kernel1PKfS0_Pffi)
        /*0020*/ 	.word	0x0000000c


	//----- nvinfo : EIATTR_FRAME_SIZE
	.align		4
.L_6:
        /*0024*/ 	.byte	0x04, 0x11
        /*0026*/ 	.short	(.L_8 - .L_7)
	.align		4
.L_7:
        /*0028*/ 	.word	index@(_Z7kernel1PKfS0_Pffi)
        /*002c*/ 	.word	0x00000000


	//----- nvinfo : EIATTR_REGCOUNT
	.align		4
.L_8:
        /*0030*/ 	.byte	0x04, 0x2f
        /*0032*/ 	.short	(.L_10 - .L_9)
	.align		4
.L_9:
        /*0034*/ 	.word	index@(_Z7kernel2PKfS0_Pffi)
        /*0038*/ 	.word	0x0000001a


	//----- nvinfo : EIATTR_FRAME_SIZE
	.align		4
.L_10:
        /*003c*/ 	.byte	0x04, 0x11
        /*003e*/ 	.short	(.L_12 - .L_11)
	.align		4
.L_11:
        /*0040*/ 	.word	index@(_Z7kernel2PKfS0_Pffi)
        /*0044*/ 	.word	0x00000000


	//----- nvinfo : EIATTR_REGCOUNT
	.align		4
.L_12:
        /*0048*/ 	.byte	0x04, 0x2f
        /*004a*/ 	.short	(.L_14 - .L_13)
	.align		4
.L_13:
        /*004c*/ 	.word	index@(_Z7kernel3PKfS0_Pffi)
        /*0050*/ 	.word	0x00000018


	//----- nvinfo : EIATTR_FRAME_SIZE
	.align		4
.L_14:
        /*0054*/ 	.byte	0x04, 0x11
        /*0056*/ 	.short	(.L_16 - .L_15)
	.align		4
.L_15:
        /*0058*/ 	.word	index@(_Z7kernel3PKfS0_Pffi)
        /*005c*/ 	.word	0x00000000


	//----- nvinfo : EIATTR_REGCOUNT
	.align		4
.L_16:
        /*0060*/ 	.byte	0x04, 0x2f
        /*0062*/ 	.short	(.L_18 - .L_17)
	.align		4
.L_17:
        /*0064*/ 	.word	index@(_Z7kernel4PKfS0_Pffi)
        /*0068*/ 	.word	0x0000001a


	//----- nvinfo : EIATTR_FRAME_SIZE
	.align		4
.L_18:
        /*006c*/ 	.byte	0x04, 0x11
        /*006e*/ 	.short	(.L_20 - .L_19)
	.align		4
.L_19:
        /*0070*/ 	.word	index@(_Z7kernel4PKfS0_Pffi)
        /*0074*/ 	.word	0x00000000


	//----- nvinfo : EIATTR_REGCOUNT
	.align		4
.L_20:
        /*0078*/ 	.byte	0x04, 0x2f
        /*007a*/ 	.short	(.L_22 - .L_21)
	.align		4
.L_21:
        /*007c*/ 	.word	index@(_Z7kernel5PKfS0_Pffi)
        /*0080*/ 	.word	0x0000001a


	//----- nvinfo : EIATTR_FRAME_SIZE
	.align		4
.L_22:
        /*0084*/ 	.byte	0x04, 0x11
        /*0086*/ 	.short	(.L_24 - .L_23)
	.align		4
.L_23:
        /*0088*/ 	.word	index@(_Z7kernel5PKfS0_Pffi)
        /*008c*/ 	.word	0x00000000


	//----- nvinfo : EIATTR_REGCOUNT
	.align		4
.L_24:
        /*0090*/ 	.byte	0x04, 0x2f
        /*0092*/ 	.short	(.L_26 - .L_25)
	.align		4
.L_25:
        /*0094*/ 	.word	index@(_Z7kernel6PKfS0_Pffi)
        /*0098*/ 	.word	0x0000001a


	//----- nvinfo : EIATTR_FRAME_SIZE
	.align		4
.L_26:
        /*009c*/ 	.byte	0x04, 0x11
        /*009e*/ 	.short	(.L_28 - .L_27)
	.align		4
.L_27:
        /*00a0*/ 	.word	index@(_Z7kernel6PKfS0_Pffi)
        /*00a4*/ 	.word	0x00000000


	//----- nvinfo : EIATTR_MIN_STACK_SIZE
	.align		4
.L_28:
        /*00a8*/ 	.byte	0x04, 0x12
        /*00aa*/ 	.short	(.L_30 - .L_29)
	.align		4
.L_29:
        /*00ac*/ 	.word	index@(_Z7kernel6PKfS0_Pffi)
        /*00b0*/ 	.word	0x00000000


	//----- nvinfo : EIATTR_MIN_STACK_SIZE
	.align		4
.L_30:
        /*00b4*/ 	.byte	0x04, 0x12
        /*00b6*/ 	.short	(.L_32 - .L_31)
	.align		4
.L_31:
        /*00b8*/ 	.word	index@(_Z7kernel5PKfS0_Pffi)
        /*00bc*/ 	.word	0x00000000


	//----- nvinfo : EIATTR_MIN_STACK_SIZE
	.align		4
.L_32:
        /*00c0*/ 	.byte	0x04, 0x12
        /*00c2*/ 	.short	(.L_34 - .L_33)
	.align		4
.L_33:
        /*00c4*/ 	.word	index@(_Z7kernel4PKfS0_Pffi)
        /*00c8*/ 	.word	0x00000000


	//----- nvinfo : EIATTR_MIN_STACK_SIZE
	.align		4
.L_34:
        /*00cc*/ 	.byte	0x04, 0x12
        /*00ce*/ 	.short	(.L_36 - .L_35)
	.align		4
.L_35:
        /*00d0*/ 	.word	index@(_Z7kernel3PKfS0_Pffi)
        /*00d4*/ 	.word	0x00000000


	//----- nvinfo : EIATTR_MIN_STACK_SIZE
	.align		4
.L_36:
        /*00d8*/ 	.byte	0x04, 0x12
        /*00da*/ 	.short	(.L_38 - .L_37)
	.align		4
.L_37:
        /*00dc*/ 	.word	index@(_Z7kernel2PKfS0_Pffi)
        /*00e0*/ 	.word	0x00000000


	//----- nvinfo : EIATTR_MIN_STACK_SIZE
	.align		4
.L_38:
        /*00e4*/ 	.byte	0x04, 0x12
        /*00e6*/ 	.short	(.L_40 - .L_39)
	.align		4
.L_39:
        /*00e8*/ 	.word	index@(_Z7kernel1PKfS0_Pffi)
        /*00ec*/ 	.word	0x00000000


	//----- nvinfo : EIATTR_MIN_STACK_SIZE
	.align		4
.L_40:
        /*00f0*/ 	.byte	0x04, 0x12
        /*00f2*/ 	.short	(.L_42 - .L_41)
	.align		4
.L_41:
        /*00f4*/ 	.word	index@(_Z13warmup_kernelv)
        /*00f8*/ 	.word	0x00000000
.L_42:


//--------------------- .nv.compat                --------------------------
	.section	.nv.compat,"",@"SHT_CUDA_COMPAT_INFO"
	.align	4
        /*0000*/ 	.byte	0x02, 0x09, 0x00, 0x00, 0x02, 0x02, 0x01, 0x00, 0x02, 0x05, 0x05, 0x00, 0x03, 0x07, 0x01, 0x01
        /*0010*/ 	.byte	0x02, 0x03, 0x00, 0x00, 0x02, 0x06, 0x01, 0x00, 0x04, 0x0b, 0x08, 0x00, 0x09, 0x00, 0x00, 0x00
        /*0020*/ 	.byte	0x00, 0x00, 0x00, 0x00


//--------------------- .nv.info._Z7kernel6PKfS0_Pffi --------------------------
	.section	.nv.info._Z7kernel6PKfS0_Pffi,"",@"SHT_CUDA_INFO"
	.sectionflags	@""
	.align	4


	//----- nvinfo : EIATTR_CUDA_API_VERSION
	.align		4
        /*0000*/ 	.byte	0x04, 0x37
        /*0002*/ 	.short	(.L_44 - .L_43)
.L_43:
        /*0004*/ 	.word	0x00000082


	//----- nvinfo : EIATTR_KPARAM_INFO
	.align		4
.L_44:
        /*0008*/ 	.byte	0x04, 0x17
        /*000a*/ 	.short	(.L_46 - .L_45)
.L_45:
        /*000c*/ 	.word	0x00000000
        /*0010*/ 	.short	0x0004
        /*0012*/ 	.short	0x001c
        /*0014*/ 	.byte	0x00, 0xf0, 0x11, 0x00


	//----- nvinfo : EIATTR_KPARAM_INFO
	.align		4
.L_46:
        /*0018*/ 	.byte	0x04, 0x17
        /*001a*/ 	.short	(.L_48 - .L_47)
.L_47:
        /*001c*/ 	.word	0x00000000
        /*0020*/ 	.short	0x0003
        /*0022*/ 	.short	0x0018
        /*0024*/ 	.byte	0x00, 0xf0, 0x11, 0x00


	//----- nvinfo : EIATTR_KPARAM_INFO
	.align		4
.L_48:
        /*0028*/ 	.byte	0x04, 0x17
        /*002a*/ 	.short	(.L_50 - .L_49)
.L_49:
        /*002c*/ 	.word	0x00000000
        /*0030*/ 	.short	0x0002
        /*0032*/ 	.short	0x0010
        /*0034*/ 	.byte	0x00, 0xf5, 0x21, 0x00


	//----- nvinfo : EIATTR_KPARAM_INFO
	.align		4
.L_50:
        /*0038*/ 	.byte	0x04, 0x17
        /*003a*/ 	.short	(.L_52 - .L_51)
.L_51:
        /*003c*/ 	.word	0x00000000
        /*0040*/ 	.short	0x0001
        /*0042*/ 	.short	0x0008
        /*0044*/ 	.byte	0x00, 0xf5, 0x21, 0x00


	//----- nvinfo : EIATTR_KPARAM_INFO
	.align		4
.L_52:
        /*0048*/ 	.byte	0x04, 0x17
        /*004a*/ 	.short	(.L_54 - .L_53)
.L_53:
        /*004c*/ 	.word	0x00000000
        /*0050*/ 	.short	0x0000
        /*0052*/ 	.short	0x0000
        /*0054*/ 	.byte	0x00, 0xf5, 0x21, 0x00


	//----- nvinfo : EIATTR_SPARSE_MMA_MASK
	.align		4
.L_54:
        /*0058*/ 	.byte	0x03, 0x50
        /*005a*/ 	.short	0x0000


	//----- nvinfo : EIATTR_MAXREG_COUNT
	.align		4
        /*005c*/ 	.byte	0x03, 0x1b
        /*005e*/ 	.short	0x00ff


	//----- nvinfo : EIATTR_MERCURY_ISA_VERSION
	.align		4
        /*0060*/ 	.byte	0x03, 0x5f
        /*0062*/ 	.short	0x0101


	//----- nvinfo : EIATTR_VRC_CTA_INIT_COUNT
	.align		4
        /*0064*/ 	.byte	0x02, 0x4a
	.zero		1
	.zero		1


	//----- nvinfo : EIATTR_EXIT_INSTR_OFFSETS
	.align		4
        /*0068*/ 	.byte	0x04, 0x1c
        /*006a*/ 	.short	(.L_56 - .L_55)


	//   ....[0]....
.L_55:
        /*006c*/ 	.word	0x00000240


	//   ....[1]....
        /*0070*/ 	.word	0x00000560


	//   ....[2]....
        /*0074*/ 	.word	0x00000790


	//----- nvinfo : EIATTR_CRS_STACK_SIZE
	.align		4
.L_56:
        /*0078*/ 	.byte	0x04, 0x1e
        /*007a*/ 	.short	(.L_58 - .L_57)
.L_57:
        /*007c*/ 	.word	0x00000000


	//----- nvinfo : EIATTR_CBANK_PARAM_SIZE
	.align		4
.L_58:
        /*0080*/ 	.byte	0x03, 0x19
        /*0082*/ 	.short	0x0020


	//----- nvinfo : EIATTR_PARAM_CBANK
	.align		4
        /*0084*/ 	.byte	0x04, 0x0a
        /*0086*/ 	.short	(.L_60 - .L_59)
	.align		4
.L_59:
        /*0088*/ 	.word	index@(.nv.constant0._Z7kernel6PKfS0_Pffi)
        /*008c*/ 	.short	0x0380
        /*008e*/ 	.short	0x0020


	//----- nvinfo : EIATTR_SW_WAR
	.align		4
.L_60:
        /*0090*/ 	.byte	0x04, 0x36
        /*0092*/ 	.short	(.L_62 - .L_61)
.L_61:
        /*0094*/ 	.word	0x00000008
.L_62:


//--------------------- .nv.info._Z7kernel5PKfS0_Pffi --------------------------
	.section	.nv.info._Z7kernel5PKfS0_Pffi,"",@"SHT_CUDA_INFO"
	.sectionflags	@""
	.align	4


	//----- nvinfo : EIATTR_CUDA_API_VERSION
	.align		4
        /*0000*/ 	.byte	0x04, 0x37
        /*0002*/ 	.short	(.L_64 - .L_63)
.L_63:
        /*0004*/ 	.word	0x00000082


	//----- nvinfo : EIATTR_KPARAM_INFO
	.align		4
.L_64:
        /*0008*/ 	.byte	0x04, 0x17
        /*000a*/ 	.short	(.L_66 - .L_65)
.L_65:
        /*000c*/ 	.word	0x00000000
        /*0010*/ 	.short	0x0004
        /*0012*/ 	.short	0x001c
        /*0014*/ 	.byte	0x00, 0xf0, 0x11, 0x00


	//----- nvinfo : EIATTR_KPARAM_INFO
	.align		4
.L_66:
        /*0018*/ 	.byte	0x04, 0x17
        /*001a*/ 	.short	(.L_68 - .L_67)
.L_67:
        /*001c*/ 	.word	0x00000000
        /*0020*/ 	.short	0x0003
        /*0022*/ 	.short	0x0018
        /*0024*/ 	.byte	0x00, 0xf0, 0x11, 0x00


	//----- nvinfo : EIATTR_KPARAM_INFO
	.align		4
.L_68:
        /*0028*/ 	.byte	0x04, 0x17
        /*002a*/ 	.short	(.L_70 - .L_69)
.L_69:
        /*002c*/ 	.word	0x00000000
        /*0030*/ 	.short	0x0002
        /*0032*/ 	.short	0x0010
        /*0034*/ 	.byte	0x00, 0xf5, 0x21, 0x00


	//----- nvinfo : EIATTR_KPARAM_INFO
	.align		4
.L_70:
        /*0038*/ 	.byte	0x04, 0x17
        /*003a*/ 	.short	(.L_72 - .L_71)
.L_71:
        /*003c*/ 	.word	0x00000000
        /*0040*/ 	.short	0x0001
        /*0042*/ 	.short	0x0008
        /*0044*/ 	.byte	0x00, 0xf5, 0x21, 0x00


	//----- nvinfo : EIATTR_KPARAM_INFO
	.align		4
.L_72:
        /*0048*/ 	.byte	0x04, 0x17
        /*004a*/ 	.short	(.L_74 - .L_73)
.L_73:
        /*004c*/ 	.word	0x00000000
        /*0050*/ 	.short	0x0000
        /*0052*/ 	.short	0x0000
        /*0054*/ 	.byte	0x00, 0xf5, 0x21, 0x00


	//----- nvinfo : EIATTR_SPARSE_MMA_MASK
	.align		4
.L_74:
        /*0058*/ 	.byte	0x03, 0x50
        /*005a*/ 	.short	0x0000


	//----- nvinfo : EIATTR_MAXREG_COUNT
	.align		4
        /*005c*/ 	.byte	0x03, 0x1b
        /*005e*/ 	.short	0x00ff


	//----- nvinfo : EIATTR_MERCURY_ISA_VERSION
	.align		4
        /*0060*/ 	.byte	0x03, 0x5f
        /*0062*/ 	.short	0x0101


	//----- nvinfo : EIATTR_VRC_CTA_INIT_COUNT
	.align		4
        /*0064*/ 	.byte	0x02, 0x4a
	.zero		1
	.zero		1


	//----- nvinfo : EIATTR_EXIT_INSTR_OFFSETS
	.align		4
        /*0068*/ 	.byte	0x04, 0x1c
        /*006a*/ 	.short	(.L_76 - .L_75)


	//   ....[0]....
.L_75:
        /*006c*/ 	.word	0x000002b0


	//   ....[1]....
        /*0070*/ 	.word	0x000005d0


	//   ....[2]....
        /*0074*/ 	.word	0x00000800


	//----- nvinfo : EIATTR_CRS_STACK_SIZE
	.align		4
.L_76:
        /*0078*/ 	.byte	0x04, 0x1e
        /*007a*/ 	.short	(.L_78 - .L_77)
.L_77:
        /*007c*/ 	.word	0x00000000


	//----- nvinfo : EIATTR_CBANK_PARAM_SIZE
	.align		4
.L_78:
        /*0080*/ 	.byte	0x03, 0x19
        /*0082*/ 	.short	0x0020


	//----- nvinfo : EIATTR_PARAM_CBANK
	.align		4
        /*0084*/ 	.byte	0x04, 0x0a
        /*0086*/ 	.short	(.L_80 - .L_79)
	.align		4
.L_79:
        /*0088*/ 	.word	index@(.nv.constant0._Z7kernel5PKfS0_Pffi)
        /*008c*/ 	.short	0x0380
        /*008e*/ 	.short	0x0020


	//----- nvinfo : EIATTR_SW_WAR
	.align		4
.L_80:
        /*0090*/ 	.byte	0x04, 0x36
        /*0092*/ 	.short	(.L_82 - .L_81)
.L_81:
        /*0094*/ 	.word	0x00000008
.L_82:


//--------------------- .nv.info._Z7kernel4PKfS0_Pffi --------------------------
	.section	.nv.info._Z7kernel4PKfS0_Pffi,"",@"SHT_CUDA_INFO"
	.sectionflags	@""
	.align	4


	//----- nvinfo : EIATTR_CUDA_API_VERSION
	.align		4
        /*0000*/ 	.byte	0x04, 0x37
        /*0002*/ 	.short	(.L_84 - .L_83)
.L_83:
        /*0004*/ 	.word	0x00000082


	//----- nvinfo : EIATTR_KPARAM_INFO
	.align		4
.L_84:
        /*0008*/ 	.byte	0x04, 0x17
        /*000a*/ 	.short	(.L_86 - .L_85)
.L_85:
        /*000c*/ 	.word	0x00000000
        /*0010*/ 	.short	0x0004
        /*0012*/ 	.short	0x001c
        /*0014*/ 	.byte	0x00, 0xf0, 0x11, 0x00


	//----- nvinfo : EIATTR_KPARAM_INFO
	.align		4
.L_86:
        /*0018*/ 	.byte	0x04, 0x17
        /*001a*/ 	.short	(.L_88 - .L_87)
.L_87:
        /*001c*/ 	.word	0x00000000
        /*0020*/ 	.short	0x0003
        /*0022*/ 	.short	0x0018
        /*0024*/ 	.byte	0x00, 0xf0, 0x11, 0x00


	//----- nvinfo : EIATTR_KPARAM_INFO
	.align		4
.L_88:
        /*0028*/ 	.byte	0x04, 0x17
        /*002a*/ 	.short	(.L_90 - .L_89)
.L_89:
        /*002c*/ 	.word	0x00000000
        /*0030*/ 	.short	0x0002
        /*0032*/ 	.short	0x0010
        /*0034*/ 	.byte	0x00, 0xf5, 0x21, 0x00


	//----- nvinfo : EIATTR_KPARAM_INFO
	.align		4
.L_90:
        /*0038*/ 	.byte	0x04, 0x17
        /*003a*/ 	.short	(.L_92 - .L_91)
.L_91:
        /*003c*/ 	.word	0x00000000
        /*0040*/ 	.short	0x0001
        /*0042*/ 	.short	0x0008
        /*0044*/ 	.byte	0x00, 0xf5, 0x21, 0x00


	//----- nvinfo : EIATTR_KPARAM_INFO
	.align		4
.L_92:
        /*0048*/ 	.byte	0x04, 0x17
        /*004a*/ 	.short	(.L_94 - .L_93)
.L_93:
        /*004c*/ 	.word	0x00000000
        /*0050*/ 	.short	0x0000
        /*0052*/ 	.short	0x0000
        /*0054*/ 	.byte	0x00, 0xf5, 0x21, 0x00


	//----- nvinfo : EIATTR_SPARSE_MMA_MASK
	.align		4
.L_94:
        /*0058*/ 	.byte	0x03, 0x50
        /*005a*/ 	.short	0x0000


	//----- nvinfo : EIATTR_MAXREG_COUNT
	.align		4
        /*005c*/ 	.byte	0x03, 0x1b
        /*005e*/ 	.short	0x00ff


	//----- nvinfo : EIATTR_MERCURY_ISA_VERSION
	.align		4
        /*0060*/ 	.byte	0x03, 0x5f
        /*0062*/ 	.short	0x0101


	//----- nvinfo : EIATTR_VRC_CTA_INIT_COUNT
	.align		4
        /*0064*/ 	.byte	0x02, 0x4a
	.zero		1
	.zero		1


	//----- nvinfo : EIATTR_EXIT_INSTR_OFFSETS
	.align		4
        /*0068*/ 	.byte	0x04, 0x1c
        /*006a*/ 	.short	(.L_96 - .L_95)


	//   ....[0]....
.L_95:
        /*006c*/ 	.word	0x00000090


	//   ....[1]....
        /*0070*/ 	.word	0x000003c0


	//   ....[2]....
        /*0074*/ 	.word	0x000005f0


	//----- nvinfo : EIATTR_CRS_STACK_SIZE
	.align		4
.L_96:
        /*0078*/ 	.byte	0x04, 0x1e
        /*007a*/ 	.short	(.L_98 - .L_97)
.L_97:
        /*007c*/ 	.word	0x00000000


	//----- nvinfo : EIATTR_CBANK_PARAM_SIZE
	.align		4
.L_98:
        /*0080*/ 	.byte	0x03, 0x19
        /*0082*/ 	.short	0x0020


	//----- nvinfo : EIATTR_PARAM_CBANK
	.align		4
        /*0084*/ 	.byte	0x04, 0x0a
        /*0086*/ 	.short	(.L_100 - .L_99)
	.align		4
.L_99:
        /*0088*/ 	.word	index@(.nv.constant0._Z7kernel4PKfS0_Pffi)
        /*008c*/ 	.short	0x0380
        /*008e*/ 	.short	0x0020


	//----- nvinfo : EIATTR_SW_WAR
	.align		4
.L_100:
        /*0090*/ 	.byte	0x04, 0x36
        /*0092*/ 	.short	(.L_102 - .L_101)
.L_101:
        /*0094*/ 	.word	0x00000008
.L_102:


//--------------------- .nv.info._Z7kernel3PKfS0_Pffi --------------------------
	.section	.nv.info._Z7kernel3PKfS0_Pffi,"",@"SHT_CUDA_INFO"
	.sectionflags	@""
	.align	4


	//----- nvinfo : EIATTR_CUDA_API_VERSION
	.align		4
        /*0000*/ 	.byte	0x04, 0x37
        /*0002*/ 	.short	(.L_104 - .L_103)
.L_103:
        /*0004*/ 	.word	0x00000082


	//----- nvinfo : EIATTR_KPARAM_INFO
	.align		4
.L_104:
        /*0008*/ 	.byte	0x04, 0x17
        /*000a*/ 	.short	(.L_106 - .L_105)
.L_105:
        /*000c*/ 	.word	0x00000000
        /*0010*/ 	.short	0x0004
        /*0012*/ 	.short	0x001c
        /*0014*/ 	.byte	0x00, 0xf0, 0x11, 0x00


	//----- nvinfo : EIATTR_KPARAM_INFO
	.align		4
.L_106:
        /*0018*/ 	.byte	0x04, 0x17
        /*001a*/ 	.short	(.L_108 - .L_107)
.L_107:
        /*001c*/ 	.word	0x00000000
        /*0020*/ 	.short	0x0003
        /*0022*/ 	.short	0x0018
        /*0024*/ 	.byte	0x00, 0xf0, 0x11, 0x00


	//----- nvinfo : EIATTR_KPARAM_INFO
	.align		4
.L_108:
        /*0028*/ 	.byte	0x04, 0x17
        /*002a*/ 	.short	(.L_110 - .L_109)
.L_109:
        /*002c*/ 	.word	0x00000000
        /*0030*/ 	.short	0x0002
        /*0032*/ 	.short	0x0010
        /*0034*/ 	.byte	0x00, 0xf5, 0x21, 0x00


	//----- nvinfo : EIATTR_KPARAM_INFO
	.align		4
.L_110:
        /*0038*/ 	.byte	0x04, 0x17
        /*003a*/ 	.short	(.L_112 - .L_111)
.L_111:
        /*003c*/ 	.word	0x00000000
        /*0040*/ 	.short	0x0001
        /*0042*/ 	.short	0x0008
        /*0044*/ 	.byte	0x00, 0xf5, 0x21, 0x00


	//----- nvinfo : EIATTR_KPARAM_INFO
	.align		4
.L_112:
        /*0048*/ 	.byte	0x04, 0x17
        /*004a*/ 	.short	(.L_114 - .L_113)
.L_113:
        /*004c*/ 	.word	0x00000000
        /*0050*/ 	.short	0x0000
        /*0052*/ 	.short	0x0000
        /*0054*/ 	.byte	0x00, 0xf5, 0x21, 0x00


	//----- nvinfo : EIATTR_SPARSE_MMA_MASK
	.align		4
.L_114:
        /*0058*/ 	.byte	0x03, 0x50
        /*005a*/ 	.short	0x0000


	//----- nvinfo : EIATTR_MAXREG_COUNT
	.align		4
        /*005c*/ 	.byte	0x03, 0x1b
        /*005e*/ 	.short	0x00ff


	//----- nvinfo : EIATTR_MERCURY_ISA_VERSION
	.align		4
        /*0060*/ 	.byte	0x03, 0x5f
        /*0062*/ 	.short	0x0101


	//----- nvinfo : EIATTR_VRC_CTA_INIT_COUNT
	.align		4
        /*0064*/ 	.byte	0x02, 0x4a
	.zero		1
	.zero		1


	//----- nvinfo : EIATTR_EXIT_INSTR_OFFSETS
	.align		4
        /*0068*/ 	.byte	0x04, 0x1c
        /*006a*/ 	.short	(.L_116 - .L_115)


	//   ....[0]....
.L_115:
        /*006c*/ 	.word	0x000001a0


	//   ....[1]....
        /*0070*/ 	.word	0x000001c0


	//   ....[2]....
        /*0074*/ 	.word	0x00000310


	//   ....[3]....
        /*0078*/ 	.word	0x00000530


	//----- nvinfo : EIATTR_CRS_STACK_SIZE
	.align		4
.L_116:
        /*007c*/ 	.byte	0x04, 0x1e
        /*007e*/ 	.short	(.L_118 - .L_117)
.L_117:
        /*0080*/ 	.word	0x00000000


	//----- nvinfo : EIATTR_CBANK_PARAM_SIZE
	.align		4
.L_118:
        /*0084*/ 	.byte	0x03, 0x19
        /*0086*/ 	.short	0x0020


	//----- nvinfo : EIATTR_PARAM_CBANK
	.align		4
        /*0088*/ 	.byte	0x04, 0x0a
        /*008a*/ 	.short	(.L_120 - .L_119)
	.align		4
.L_119:
        /*008c*/ 	.word	index@(.nv.constant0._Z7kernel3PKfS0_Pffi)
        /*0090*/ 	.short	0x0380
        /*0092*/ 	.short	0x0020


	//----- nvinfo : EIATTR_SW_WAR
	.align		4
.L_120:
        /*0094*/ 	.byte	0x04, 0x36
        /*0096*/ 	.short	(.L_122 - .L_121)
.L_121:
        /*0098*/ 	.word	0x00000008
.L_122:


//--------------------- .nv.info._Z7kernel2PKfS0_Pffi --------------------------
	.section	.nv.info._Z7kernel2PKfS0_Pffi,"",@"SHT_CUDA_INFO"
	.sectionflags	@""
	.align	4


	//----- nvinfo : EIATTR_CUDA_API_VERSION
	.align		4
        /*0000*/ 	.byte	0x04, 0x37
        /*0002*/ 	.short	(.L_124 - .L_123)
.L_123:
        /*0004*/ 	.word	0x00000082


	//----- nvinfo : EIATTR_KPARAM_INFO
	.align		4
.L_124:
        /*0008*/ 	.byte	0x04, 0x17
        /*000a*/ 	.short	(.L_126 - .L_125)
.L_125:
        /*000c*/ 	.word	0x00000000
        /*0010*/ 	.short	0x0004
        /*0012*/ 	.short	0x001c
        /*0014*/ 	.byte	0x00, 0xf0, 0x11, 0x00


	//----- nvinfo : EIATTR_KPARAM_INFO
	.align		4
.L_126:
        /*0018*/ 	.byte	0x04, 0x17
        /*001a*/ 	.short	(.L_128 - .L_127)
.L_127:
        /*001c*/ 	.word	0x00000000
        /*0020*/ 	.short	0x0003
        /*0022*/ 	.short	0x0018
        /*0024*/ 	.byte	0x00, 0xf0, 0x11, 0x00


	//----- nvinfo : EIATTR_KPARAM_INFO
	.align		4
.L_128:
        /*0028*/ 	.byte	0x04, 0x17
        /*002a*/ 	.short	(.L_130 - .L_129)
.L_129:
        /*002c*/ 	.word	0x00000000
        /*0030*/ 	.short	0x0002
        /*0032*/ 	.short	0x0010
        /*0034*/ 	.byte	0x00, 0xf5, 0x21, 0x00


	//----- nvinfo : EIATTR_KPARAM_INFO
	.align		4
.L_130:
        /*0038*/ 	.byte	0x04, 0x17
        /*003a*/ 	.short	(.L_132 - .L_131)
.L_131:
        /*003c*/ 	.word	0x00000000
        /*0040*/ 	.short	0x0001
        /*0042*/ 	.short	0x0008
        /*0044*/ 	.byte	0x00, 0xf5, 0x21, 0x00


	//----- nvinfo : EIATTR_KPARAM_INFO
	.align		4
.L_132:
        /*0048*/ 	.byte	0x04, 0x17
        /*004a*/ 	.short	(.L_134 - .L_133)
.L_133:
        /*004c*/ 	.word	0x00000000
        /*0050*/ 	.short	0x0000
        /*0052*/ 	.short	0x0000
        /*0054*/ 	.byte	0x00, 0xf5, 0x21, 0x00


	//----- nvinfo : EIATTR_SPARSE_MMA_MASK
	.align		4
.L_134:
        /*0058*/ 	.byte	0x03, 0x50
        /*005a*/ 	.short	0x0000


	//----- nvinfo : EIATTR_MAXREG_COUNT
	.align		4
        /*005c*/ 	.byte	0x03, 0x1b
        /*005e*/ 	.short	0x00ff


	//----- nvinfo : EIATTR_MERCURY_ISA_VERSION
	.align		4
        /*0060*/ 	.byte	0x03, 0x5f
        /*0062*/ 	.short	0x0101


	//----- nvinfo : EIATTR_VRC_CTA_INIT_COUNT
	.align		4
        /*0064*/ 	.byte	0x02, 0x4a
	.zero		1
	.zero		1


	//----- nvinfo : EIATTR_EXIT_INSTR_OFFSETS
	.align		4
        /*0068*/ 	.byte	0x04, 0x1c
        /*006a*/ 	.short	(.L_136 - .L_135)


	//   ....[0]....
.L_135:
        /*006c*/ 	.word	0x00000090


	//   ....[1]....
        /*0070*/ 	.word	0x000003c0


	//   ....[2]....
        /*0074*/ 	.word	0x000005f0


	//----- nvinfo : EIATTR_CRS_STACK_SIZE
	.align		4
.L_136:
        /*0078*/ 	.byte	0x04, 0x1e
        /*007a*/ 	.short	(.L_138 - .L_137)
.L_137:
        /*007c*/ 	.word	0x00000000


	//----- nvinfo : EIATTR_CBANK_PARAM_SIZE
	.align		4
.L_138:
        /*0080*/ 	.byte	0x03, 0x19
        /*0082*/ 	.short	0x0020


	//----- nvinfo : EIATTR_PARAM_CBANK
	.align		4
        /*0084*/ 	.byte	0x04, 0x0a
        /*0086*/ 	.short	(.L_140 - .L_139)
	.align		4
.L_139:
        /*0088*/ 	.word	index@(.nv.constant0._Z7kernel2PKfS0_Pffi)
        /*008c*/ 	.short	0x0380
        /*008e*/ 	.short	0x0020


	//----- nvinfo : EIATTR_SW_WAR
	.align		4
.L_140:
        /*0090*/ 	.byte	0x04, 0x36
        /*0092*/ 	.short	(.L_142 - .L_141)
.L_141:
        /*0094*/ 	.word	0x00000008
.L_142:


//--------------------- .nv.info._Z7kernel1PKfS0_Pffi --------------------------
	.section	.nv.info._Z7kernel1PKfS0_Pffi,"",@"SHT_CUDA_INFO"
	.sectionflags	@""
	.align	4


	//----- nvinfo : EIATTR_CUDA_API_VERSION
	.align		4
        /*0000*/ 	.byte	0x04, 0x37
        /*0002*/ 	.short	(.L_144 - .L_143)
.L_143:
        /*0004*/ 	.word	0x00000082


	//----- nvinfo : EIATTR_KPARAM_INFO
	.align		4
.L_144:
        /*0008*/ 	.byte	0x04, 0x17
        /*000a*/ 	.short	(.L_146 - .L_145)
.L_145:
        /*000c*/ 	.word	0x00000000
        /*0010*/ 	.short	0x0004
        /*0012*/ 	.short	0x001c
        /*0014*/ 	.byte	0x00, 0xf0, 0x11, 0x00


	//----- nvinfo : EIATTR_KPARAM_INFO
	.align		4
.L_146:
        /*0018*/ 	.byte	0x04, 0x17
        /*001a*/ 	.short	(.L_148 - .L_147)
.L_147:
        /*001c*/ 	.word	0x00000000
        /*0020*/ 	.short	0x0003
        /*0022*/ 	.short	0x0018
        /*0024*/ 	.byte	0x00, 0xf0, 0x11, 0x00


	//----- nvinfo : EIATTR_KPARAM_INFO
	.align		4
.L_148:
        /*0028*/ 	.byte	0x04, 0x17
        /*002a*/ 	.short	(.L_150 - .L_149)
.L_149:
        /*002c*/ 	.word	0x00000000
        /*0030*/ 	.short	0x0002
        /*0032*/ 	.short	0x0010
        /*0034*/ 	.byte	0x00, 0xf5, 0x21, 0x00


	//----- nvinfo : EIATTR_KPARAM_INFO
	.align		4
.L_150:
        /*0038*/ 	.byte	0x04, 0x17
        /*003a*/ 	.short	(.L_152 - .L_151)
.L_151:
        /*003c*/ 	.word	0x00000000
        /*0040*/ 	.short	0x0001
        /*0042*/ 	.short	0x0008
        /*0044*/ 	.byte	0x00, 0xf5, 0x21, 0x00


	//----- nvinfo : EIATTR_KPARAM_INFO
	.align		4
.L_152:
        /*0048*/ 	.byte	0x04, 0x17
        /*004a*/ 	.short	(.L_154 - .L_153)
.L_153:
        /*004c*/ 	.word	0x00000000
        /*0050*/ 	.short	0x0000
        /*0052*/ 	.short	0x0000
        /*0054*/ 	.byte	0x00, 0xf5, 0x21, 0x00


	//----- nvinfo : EIATTR_SPARSE_MMA_MASK
	.align		4
.L_154:
        /*0058*/ 	.byte	0x03, 0x50
        /*005a*/ 	.short	0x0000


	//----- nvinfo : EIATTR_MAXREG_COUNT
	.align		4
        /*005c*/ 	.byte	0x03, 0x1b
        /*005e*/ 	.short	0x00ff


	//----- nvinfo : EIATTR_MERCURY_ISA_VERSION
	.align		4
        /*0060*/ 	.byte	0x03, 0x5f
        /*0062*/ 	.short	0x0101


	//----- nvinfo : EIATTR_VRC_CTA_INIT_COUNT
	.align		4
        /*0064*/ 	.byte	0x02, 0x4a
	.zero		1
	.zero		1


	//----- nvinfo : EIATTR_EXIT_INSTR_OFFSETS
	.align		4
        /*0068*/ 	.byte	0x04, 0x1c
        /*006a*/ 	.short	(.L_156 - .L_155)


	//   ....[0]....
.L_155:
        /*006c*/ 	.word	0x00000070


	//   ....[1]....
        /*0070*/ 	.word	0x00000140


	//----- nvinfo : EIATTR_CBANK_PARAM_SIZE
	.align		4
.L_156:
        /*0074*/ 	.byte	0x03, 0x19
        /*0076*/ 	.short	0x0020


	//----- nvinfo : EIATTR_PARAM_CBANK
	.align		4
        /*0078*/ 	.byte	0x04, 0x0a
        /*007a*/ 	.short	(.L_158 - .L_157)
	.align		4
.L_157:
        /*007c*/ 	.word	index@(.nv.constant0._Z7kernel1PKfS0_Pffi)
        /*0080*/ 	.short	0x0380
        /*0082*/ 	.short	0x0020


	//----- nvinfo : EIATTR_SW_WAR
	.align		4
.L_158:
        /*0084*/ 	.byte	0x04, 0x36
        /*0086*/ 	.short	(.L_160 - .L_159)
.L_159:
        /*0088*/ 	.word	0x00000008
.L_160:


//--------------------- .nv.info._Z13warmup_kernelv --------------------------
	.section	.nv.info._Z13warmup_kernelv,"",@"SHT_CUDA_INFO"
	.sectionflags	@""
	.align	4


	//----- nvinfo : EIATTR_CUDA_API_VERSION
	.align		4
        /*0000*/ 	.byte	0x04, 0x37
        /*0002*/ 	.short	(.L_162 - .L_161)
.L_161:
        /*0004*/ 	.word	0x00000082


	//----- nvinfo : EIATTR_SPARSE_MMA_MASK
	.align		4
.L_162:
        /*0008*/ 	.byte	0x03, 0x50
        /*000a*/ 	.short	0x0000


	//----- nvinfo : EIATTR_MAXREG_COUNT
	.align		4
        /*000c*/ 	.byte	0x03, 0x1b
        /*000e*/ 	.short	0x00ff


	//----- nvinfo : EIATTR_EXTERNS
	.align		4
        /*0010*/ 	.byte	0x04, 0x0f
        /*0012*/ 	.short	(.L_164 - .L_163)


	//   ....[0]....
	.align		4
.L_163:
        /*0014*/ 	.word	index@(vprintf)


	//----- nvinfo : EIATTR_MERCURY_ISA_VERSION
	.align		4
.L_164:
        /*0018*/ 	.byte	0x03, 0x5f
        /*001a*/ 	.short	0x0101


	//----- nvinfo : EIATTR_VRC_CTA_INIT_COUNT
	.align		4
        /*001c*/ 	.byte	0x02, 0x4a
	.zero		1
	.zero		1


	//----- nvinfo : EIATTR_SYSCALL_OFFSETS
	.align		4
        /*0020*/ 	.byte	0x04, 0x46
        /*0022*/ 	.short	(.L_166 - .L_165)


	//   ....[0]....
.L_165:
        /*0024*/ 	.word	0x000000e0


	//----- nvinfo : EIATTR_EXIT_INSTR_OFFSETS
	.align		4
.L_166:
        /*0028*/ 	.byte	0x04, 0x1c
        /*002a*/ 	.short	(.L_168 - .L_167)


	//   ....[0]....
.L_167:
        /*002c*/ 	.word	0x00000060


	//   ....[1]....
        /*0030*/ 	.word	0x000000f0


	//----- nvinfo : EIATTR_CRS_STACK_SIZE
	.align		4
.L_168:
        /*0034*/ 	.byte	0x04, 0x1e
        /*0036*/ 	.short	(.L_170 - .L_169)
.L_169:
        /*0038*/ 	.word	0x00000000


	//----- nvinfo : EIATTR_SW_WAR
	.align		4
.L_170:
        /*003c*/ 	.byte	0x04, 0x36
        /*003e*/ 	.short	(.L_172 - .L_171)
.L_171:
        /*0040*/ 	.word	0x00000008
.L_172:


//--------------------- .nv.callgraph             --------------------------
	.section	.nv.callgraph,"",@"SHT_CUDA_CALLGRAPH"
	.align	4
	.sectionentsize	8
	.align		4
        /*0000*/ 	.word	0x00000000
	.align		4
        /*0004*/ 	.word	0xffffffff
	.align		4
        /*0008*/ 	.word	index@(_Z13warmup_kernelv)
	.align		4
        /*000c*/ 	.word	index@(vprintf)
	.align		4
        /*0010*/ 	.word	0x00000000
	.align		4
        /*0014*/ 	.word	0xfffffffe
	.align		4
        /*0018*/ 	.word	0x00000000
	.align		4
        /*001c*/ 	.word	0xfffffffd
	.align		4
        /*0020*/ 	.word	0x00000000
	.align		4
        /*0024*/ 	.word	0xfffffffc


//--------------------- .nv.constant4             --------------------------
	.section	.nv.constant4,"a",@progbits
	.align	8
	.align		8
.nv.constant4:
        /*0000*/ 	.dword	$str
	.align		8
        /*0008*/ 	.dword	vprintf


//--------------------- .text._Z7kernel6PKfS0_Pffi --------------------------
	.section	.text._Z7kernel6PKfS0_Pffi,"ax",@progbits
	.align	128
        .global         _Z7kernel6PKfS0_Pffi
        .type           _Z7kernel6PKfS0_Pffi,@function
        .size           _Z7kernel6PKfS0_Pffi,(.L_x_34 - _Z7kernel6PKfS0_Pffi)
        .other          _Z7kernel6PKfS0_Pffi,@"STO_CUDA_ENTRY STV_DEFAULT"
_Z7kernel6PKfS0_Pffi:
.text._Z7kernel6PKfS0_Pffi:
[----:B------:R-:W-:Y:S01]  /*0000*/  LDC R1, c[0x0][0x37c] ;  /* 0x0000df00ff017b82 */ /* 0x000fe20000000800 */
[----:B------:R-:W0:Y:S07]  /*0010*/  S2R R5, SR_TID.X ;  /* 0x0000000000057919 */ /* 0x000e2e0000002100 */
[----:B------:R-:W1:Y:S01]  /*0020*/  LDC R0, c[0x0][0x39c] ;  /* 0x0000e700ff007b82 */ /* 0x000e620000000800 */
[----:B------:R-:W2:Y:S01]  /*0030*/  LDCU UR7, c[0x0][0x398] ;  /* 0x00007300ff0777ac */ /* 0x000ea20008000800 */
[----:B------:R-:W-:Y:S06]  /*0040*/  BSSY.RECONVERGENT B0, `(.L_x_0) ;  /* 0x000001f000007945 */ /* 0x000fec0003800200 */
[----:B------:R-:W0:Y:S08]  /*0050*/  S2UR UR4, SR_CTAID.X ;  /* 0x00000000000479c3 */ /* 0x000e300000002500 */
[----:B------:R-:W0:Y:S01]  /*0060*/  LDC R2, c[0x0][0x360] ;  /* 0x0000d800ff027b82 */ /* 0x000e220000000800 */
[----:B------:R-:W3:Y:S01]  /*0070*/  LDCU UR6, c[0x0][0x370] ;  /* 0x00006e00ff0677ac */ /* 0x000ee20008000800 */
[----:B-1----:R-:W-:-:S04]  /*0080*/  SHF.R.S32.HI R3, RZ, 0x1f, R0 ;  /* 0x0000001fff037819 */ /* 0x002fc80000011400 */
[----:B------:R-:W-:-:S04]  /*0090*/  LEA.HI R3, R3, R0, RZ, 0x2 ;  /* 0x0000000003037211 */ /* 0x000fc800078f10ff */
[----:B------:R-:W-:Y:S01]  /*00a0*/  SHF.R.S32.HI R18, RZ, 0x2, R3 ;  /* 0x00000002ff127819 */ /* 0x000fe20000011403 */
[C---:B0-----:R-:W-:Y:S01]  /*00b0*/  IMAD R5, R2.reuse, UR4, R5 ;  /* 0x0000000402057c24 */ /* 0x041fe2000f8e0205 */
[----:B------:R-:W0:Y:S01]  /*00c0*/  LDCU.64 UR4, c[0x0][0x358] ;  /* 0x00006b00ff0477ac */ /* 0x000e220008000a00 */
[----:B---3--:R-:W-:-:S03]  /*00d0*/  IMAD R2, R2, UR6, RZ ;  /* 0x0000000602027c24 */ /* 0x008fc6000f8e02ff */
[----:B------:R-:W-:Y:S02]  /*00e0*/  ISETP.GE.AND P0, PT, R5, R18, PT ;  /* 0x000000120500720c */ /* 0x000fe40003f06270 */
[----:B------:R-:W-:-:S04]  /*00f0*/  LEA R3, R18, R5, 0x2 ;  /* 0x0000000512037211 */ /* 0x000fc800078e10ff */
[----:B------:R-:W-:-:S07]  /*0100*/  ISETP.GE.AND P1, PT, R3, R0, PT ;  /* 0x000000000300720c */ /* 0x000fce0003f26270 */
[----:B--2---:R-:W-:Y:S06]  /*0110*/  @P0 BRA `(.L_x_1) ;  /* 0x0000000000440947 */ /* 0x004fec0003800000 */
[----:B------:R-:W1:Y:S01]  /*0120*/  LDC.64 R12, c[0x0][0x390] ;  /* 0x0000e400ff0c7b82 */ /* 0x000e620000000a00 */
[----:B------:R-:W-:-:S07]  /*0130*/  MOV R19, R5 ;  /* 0x0000000500137202 */ /* 0x000fce0000000f00 */
[----:B------:R-:W2:Y:S08]  /*0140*/  LDC.64 R14, c[0x0][0x380] ;  /* 0x0000e000ff0e7b82 */ /* 0x000eb00000000a00 */
[----:B------:R-:W3:Y:S02]  /*0150*/  LDC.64 R16, c[0x0][0x388] ;  /* 0x0000e200ff107b82 */ /* 0x000ee40000000a00 */
.L_x_2:
[----:B--2---:R-:W-:-:S04]  /*0160*/  IMAD.WIDE R10, R19, 0x10, R14 ;  /* 0x00000010130a7825 */ /* 0x004fc800078e020e */
[----:B---3--:R-:W-:Y:S02]  /*0170*/  IMAD.WIDE R20, R19, 0x10, R16 ;  /* 0x0000001013147825 */ /* 0x008fe400078e0210 */
[----:B0---4-:R-:W2:Y:S04]  /*0180*/  LDG.E.128 R8, desc[UR4][R10.64] ;  /* 0x000000040a087981 */ /* 0x011ea8000c1e1d00 */
[----:B------:R-:W2:Y:S02]  /*0190*/  LDG.E.128 R4, desc[UR4][R20.64] ;  /* 0x0000000414047981 */ /* 0x000ea4000c1e1d00 */
[----:B--2---:R-:W-:Y:S01]  /*01a0*/  FFMA R4, R8, UR7, R4 ;  /* 0x0000000708047c23 */ /* 0x004fe20008000004 */
[----:B------:R-:W-:Y:S01]  /*01b0*/  FFMA R5, R9, UR7, R5 ;  /* 0x0000000709057c23 */ /* 0x000fe20008000005 */
[----:B------:R-:W-:Y:S01]  /*01c0*/  FFMA R6, R10, UR7, R6 ;  /* 0x000000070a067c23 */ /* 0x000fe20008000006 */
[----:B------:R-:W-:Y:S01]  /*01d0*/  FFMA R7, R11, UR7, R7 ;  /* 0x000000070b077c23 */ /* 0x000fe20008000007 */
[----:B-1----:R-:W-:Y:S01]  /*01e0*/  IMAD.WIDE R8, R19, 0x10, R12 ;  /* 0x0000001013087825 */ /* 0x002fe200078e020c */
[----:B------:R-:W-:-:S04]  /*01f0*/  IADD3 R19, PT, PT, R2, R19, RZ ;  /* 0x0000001302137210 */ /* 0x000fc80007ffe0ff */
[----:B------:R4:W-:Y:S01]  /*0200*/  STG.E.128 desc[UR4][R8.64], R4 ;  /* 0x0000000408007986 */ /* 0x0009e2000c101d04 */
[----:B------:R-:W-:-:S13]  /*0210*/  ISETP.GE.AND P0, PT, R19, R18, PT ;  /* 0x000000121300720c */ /* 0x000fda0003f06270 */
[----:B------:R-:W-:Y:S05]  /*0220*/  @!P0 BRA `(.L_x_2) ;  /* 0xfffffffc00cc8947 */ /* 0x000fea000383ffff */
.L_x_1:
[----:B0-----:R-:W-:Y:S05]  /*0230*/  BSYNC.RECONVERGENT B0 ;  /* 0x0000000000007941 */ /* 0x001fea0003800200 */
.L_x_0:
[----:B------:R-:W-:Y:S05]  /*0240*/  @P1 EXIT ;  /* 0x000000000000194d */ /* 0x000fea0003800000 */
[----:B----4-:R-:W0:Y:S01]  /*0250*/  I2F.U32.RP R9, R2 ;  /* 0x0000000200097306 */ /* 0x010e220000209000 */
[C---:B------:R-:W-:Y:S01]  /*0260*/  IADD3 R7, PT, PT, R2.reuse, R3, RZ ;  /* 0x0000000302077210 */ /* 0x040fe20007ffe0ff */
[----:B------:R-:W1:Y:S01]  /*0270*/  LDCU UR7, c[0x0][0x398] ;  /* 0x00007300ff0777ac */ /* 0x000e620008000800 */
[----:B------:R-:W-:Y:S01]  /*0280*/  IADD3 R11, PT, PT, RZ, -R2, RZ ;  /* 0x80000002ff0b7210 */ /* 0x000fe20007ffe0ff */
[----:B------:R-:W-:Y:S01]  /*0290*/  BSSY.RECONVERGENT B0, `(.L_x_3) ;  /* 0x000002c000007945 */ /* 0x000fe20003800200 */
[CC--:B------:R-:W-:Y:S01]  /*02a0*/  ISETP.GE.AND P0, PT, R7.reuse, R0.reuse, PT ;  /* 0x000000000700720c */ /* 0x0c0fe20003f06270 */
[----:B------:R-:W2:Y:S01]  /*02b0*/  LDCU UR6, c[0x0][0x398] ;  /* 0x00007300ff0677ac */ /* 0x000ea20008000800 */
[----:B------:R-:W-:Y:S02]  /*02c0*/  VIMNMX R6, PT, PT, R7, R0, !PT ;  /* 0x0000000007067248 */ /* 0x000fe40007fe0100 */
[----:B------:R-:W-:Y:S02]  /*02d0*/  SEL R8, RZ, 0x1, P0 ;  /* 0x00000001ff087807 */ /* 0x000fe40000000000 */
[----:B------:R-:W-:-:S02]  /*02e0*/  ISETP.NE.U32.AND P2, PT, R2, RZ, PT ;  /* 0x000000ff0200720c */ /* 0x000fc40003f45070 */
[----:B------:R-:W-:Y:S01]  /*02f0*/  IADD3 R7, PT, PT, R6, -R7, -R8 ;  /* 0x8000000706077210 */ /* 0x000fe20007ffe808 */
[----:B0-----:R-:W0:Y:S02]  /*0300*/  MUFU.RCP R9, R9 ;  /* 0x0000000900097308 */ /* 0x001e240000001000 */
[----:B0-----:R-:W-:-:S06]  /*0310*/  IADD3 R4, PT, PT, R9, 0xffffffe, RZ ;  /* 0x0ffffffe09047810 */ /* 0x001fcc0007ffe0ff */
[----:B------:R0:W3:Y:S02]  /*0320*/  F2I.FTZ.U32.TRUNC.NTZ R5, R4 ;  /* 0x0000000400057305 */ /* 0x0000e4000021f000 */
[----:B0-----:R-:W-:Y:S02]  /*0330*/  HFMA2 R4, -RZ, RZ, 0, 0 ;  /* 0x00000000ff047431 */ /* 0x001fe400000001ff */
[----:B---3--:R-:W-:-:S04]  /*0340*/  IMAD R11, R11, R5, RZ ;  /* 0x000000050b0b7224 */ /* 0x008fc800078e02ff */
[----:B------:R-:W-:-:S06]  /*0350*/  IMAD.HI.U32 R10, R5, R11, R4 ;  /* 0x0000000b050a7227 */ /* 0x000fcc00078e0004 */
[----:B------:R-:W-:-:S04]  /*0360*/  IMAD.HI.U32 R5, R10, R7, RZ ;  /* 0x000000070a057227 */ /* 0x000fc800078e00ff */
[----:B------:R-:W-:-:S04]  /*0370*/  IMAD.MOV R4, RZ, RZ, -R5 ;  /* 0x000000ffff047224 */ /* 0x000fc800078e0a05 */
[----:B------:R-:W-:-:S05]  /*0380*/  IMAD R7, R2, R4, R7 ;  /* 0x0000000402077224 */ /* 0x000fca00078e0207 */
[----:B------:R-:W-:-:S13]  /*0390*/  ISETP.GE.U32.AND P0, PT, R7, R2, PT ;  /* 0x000000020700720c */ /* 0x000fda0003f06070 */
[----:B------:R-:W-:Y:S02]  /*03a0*/  @P0 IADD3 R7, PT, PT, -R2, R7, RZ ;  /* 0x0000000702070210 */ /* 0x000fe40007ffe1ff */
[----:B------:R-:W-:Y:S02]  /*03b0*/  @P0 IADD3 R5, PT, PT, R5, 0x1, RZ ;  /* 0x0000000105050810 */ /* 0x000fe40007ffe0ff */
[----:B------:R-:W-:-:S13]  /*03c0*/  ISETP.GE.U32.AND P1, PT, R7, R2, PT ;  /* 0x000000020700720c */ /* 0x000fda0003f26070 */
[----:B------:R-:W-:Y:S02]  /*03d0*/  @P1 IADD3 R5, PT, PT, R5, 0x1, RZ ;  /* 0x0000000105051810 */ /* 0x000fe40007ffe0ff */
[----:B------:R-:W-:-:S04]  /*03e0*/  @!P2 LOP3.LUT R5, RZ, R2, RZ, 0x33, !PT ;  /* 0x00000002ff05a212 */ /* 0x000fc800078e33ff */
[----:B------:R-:W-:-:S04]  /*03f0*/  IADD3 R10, PT, PT, R8, R5, RZ ;  /* 0x00000005080a7210 */ /* 0x000fc80007ffe0ff */
[C---:B------:R-:W-:Y:S02]  /*0400*/  LOP3.LUT R4, R10.reuse, 0x3, RZ, 0xc0, !PT ;  /* 0x000000030a047812 */ /* 0x040fe400078ec0ff */
[----:B------:R-:W-:Y:S02]  /*0410*/  ISETP.GE.U32.AND P1, PT, R10, 0x3, PT ;  /* 0x000000030a00780c */ /* 0x000fe40003f26070 */
[----:B------:R-:W-:-:S13]  /*0420*/  ISETP.NE.AND P0, PT, R4, 0x3, PT ;  /* 0x000000030400780c */ /* 0x000fda0003f05270 */
[----:B-12---:R-:W-:Y:S05]  /*0430*/  @!P0 BRA `(.L_x_4) ;  /* 0x0000000000448947 */ /* 0x006fea0003800000 */
[----:B------:R-:W0:Y:S01]  /*0440*/  LDC.64 R4, c[0x0][0x390] ;  /* 0x0000e400ff047b82 */ /* 0x000e220000000a00 */
[----:B------:R-:W-:-:S05]  /*0450*/  VIADD R10, R10, 0x1 ;  /* 0x000000010a0a7836 */ /* 0x000fca0000000000 */
[----:B------:R-:W-:Y:S02]  /*0460*/  LOP3.LUT R10, R10, 0x3, RZ, 0xc0, !PT ;  /* 0x000000030a0a7812 */ /* 0x000fe400078ec0ff */
[----:B------:R-:W1:Y:S02]  /*0470*/  LDC.64 R6, c[0x0][0x380] ;  /* 0x0000e000ff067b82 */ /* 0x000e640000000a00 */
[----:B------:R-:W-:-:S06]  /*0480*/  IADD3 R16, PT, PT, -R10, RZ, RZ ;  /* 0x000000ff0a107210 */ /* 0x000fcc0007ffe1ff */
[----:B------:R-:W2:Y:S02]  /*0490*/  LDC.64 R8, c[0x0][0x388] ;  /* 0x0000e200ff087b82 */ /* 0x000ea40000000a00 */
.L_x_5:
[----:B--2---:R-:W-:-:S04]  /*04a0*/  IMAD.WIDE R12, R3, 0x4, R8 ;  /* 0x00000004030c7825 */ /* 0x004fc800078e0208 */
[C---:B-1----:R-:W-:Y:S02]  /*04b0*/  IMAD.WIDE R14, R3.reuse, 0x4, R6 ;  /* 0x00000004030e7825 */ /* 0x042fe400078e0206 */
[----:B------:R-:W2:Y:S04]  /*04c0*/  LDG.E R13, desc[UR4][R12.64] ;  /* 0x000000040c0d7981 */ /* 0x000ea8000c1e1900 */
[----:B------:R-:W2:Y:S01]  /*04d0*/  LDG.E R14, desc[UR4][R14.64] ;  /* 0x000000040e0e7981 */ /* 0x000ea2000c1e1900 */
[----:B0--3--:R-:W-:Y:S01]  /*04e0*/  IMAD.WIDE R10, R3, 0x4, R4 ;  /* 0x00000004030a7825 */ /* 0x009fe200078e0204 */
[----:B------:R-:W-:Y:S02]  /*04f0*/  IADD3 R16, PT, PT, R16, 0x1, RZ ;  /* 0x0000000110107810 */ /* 0x000fe40007ffe0ff */
[----:B------:R-:W-:-:S02]  /*0500*/  IADD3 R3, PT, PT, R2, R3, RZ ;  /* 0x0000000302037210 */ /* 0x000fc40007ffe0ff */
[----:B------:R-:W-:Y:S01]  /*0510*/  ISETP.NE.AND P0, PT, R16, RZ, PT ;  /* 0x000000ff1000720c */ /* 0x000fe20003f05270 */
[----:B--2---:R-:W-:-:S05]  /*0520*/  FFMA R17, R14, UR6, R13 ;  /* 0x000000060e117c23 */ /* 0x004fca000800000d */
[----:B------:R3:W-:Y:S07]  /*0530*/  STG.E desc[UR4][R10.64], R17 ;  /* 0x000000110a007986 */ /* 0x0007ee000c101904 */
[----:B------:R-:W-:Y:S05]  /*0540*/  @P0 BRA `(.L_x_5) ;  /* 0xfffffffc00d40947 */ /* 0x000fea000383ffff */
.L_x_4:
[----:B------:R-:W-:Y:S05]  /*0550*/  BSYNC.RECONVERGENT B0 ;  /* 0x0000000000007941 */ /* 0x000fea0003800200 */
.L_x_3:
[----:B------:R-:W-:Y:S05]  /*0560*/  @!P1 EXIT ;  /* 0x000000000000994d */ /* 0x000fea0003800000 */
.L_x_6:
[----:B------:R-:W3:Y:S08]  /*0570*/  LDC.64 R4, c[0x0][0x380] ;  /* 0x0000e000ff047b82 */ /* 0x000ef00000000a00 */
[----:B------:R-:W0:Y:S01]  /*0580*/  LDC.64 R6, c[0x0][0x388] ;  /* 0x0000e200ff067b82 */ /* 0x000e220000000a00 */
[----:B---3--:R-:W-:-:S07]  /*0590*/  IMAD.WIDE R10, R3, 0x4, R4 ;  /* 0x00000004030a7825 */ /* 0x008fce00078e0204 */
[----:B------:R-:W1:Y:S01]  /*05a0*/  LDC.64 R4, c[0x0][0x390] ;  /* 0x0000e400ff047b82 */ /* 0x000e620000000a00 */
[C---:B0-----:R-:W-:Y:S02]  /*05b0*/  IMAD.WIDE R12, R3.reuse, 0x4, R6 ;  /* 0x00000004030c7825 */ /* 0x041fe400078e0206 */
[----:B--2---:R-:W2:Y:S04]  /*05c0*/  LDG.E R6, desc[UR4][R10.64] ;  /* 0x000000040a067981 */ /* 0x004ea8000c1e1900 */
[----:B------:R-:W2:Y:S01]  /*05d0*/  LDG.E R7, desc[UR4][R12.64] ;  /* 0x000000040c077981 */ /* 0x000ea2000c1e1900 */
[----:B-1----:R-:W-:-:S04]  /*05e0*/  IMAD.WIDE R16, R3, 0x4, R4 ;  /* 0x0000000403107825 */ /* 0x002fc800078e0204 */
[----:B------:R-:W-:-:S04]  /*05f0*/  IMAD.WIDE R4, R2, 0x4, R10 ;  /* 0x0000000402047825 */ /* 0x000fc800078e020a */
[----:B--2---:R-:W-:Y:S01]  /*0600*/  FFMA R19, R6, UR7, R7 ;  /* 0x0000000706137c23 */ /* 0x004fe20008000007 */
[----:B------:R-:W-:-:S04]  /*0610*/  IMAD.WIDE R6, R2, 0x4, R12 ;  /* 0x0000000402067825 */ /* 0x000fc800078e020c */
[----:B------:R0:W-:Y:S04]  /*0620*/  STG.E desc[UR4][R16.64], R19 ;  /* 0x0000001310007986 */ /* 0x0001e8000c101904 */
[----:B------:R-:W2:Y:S04]  /*0630*/  LDG.E R14, desc[UR4][R4.64] ;  /* 0x00000004040e7981 */ /* 0x000ea8000c1e1900 */
[----:B------:R-:W2:Y:S01]  /*0640*/  LDG.E R15, desc[UR4][R6.64] ;  /* 0x00000004060f7981 */ /* 0x000ea2000c1e1900 */
[----:B------:R-:W-:-:S04]  /*0650*/  IMAD.WIDE R8, R2, 0x4, R16 ;  /* 0x0000000402087825 */ /* 0x000fc800078e0210 */
[----:B------:R-:W-:-:S04]  /*0660*/  IMAD.WIDE R10, R2, 0x4, R4 ;  /* 0x00000004020a7825 */ /* 0x000fc800078e0204 */
[----:B------:R-:W-:-:S04]  /*0670*/  IMAD.WIDE R12, R2, 0x4, R6 ;  /* 0x00000004020c7825 */ /* 0x000fc800078e0206 */
[----:B--2---:R-:W-:-:S05]  /*0680*/  FFMA R21, R14, UR7, R15 ;  /* 0x000000070e157c23 */ /* 0x004fca000800000f */
        /* <DEDUP_REMOVED lines=8> */
[----:B------:R-:W1:Y:S04]  /*0710*/  LDG.E R4, desc[UR4][R4.64] ;  /* 0x0000000404047981 */ /* 0x000e68000c1e1900 */
[----:B------:R-:W1:Y:S01]  /*0720*/  LDG.E R7, desc[UR4][R6.64] ;  /* 0x0000000406077981 */ /* 0x000e62000c1e1900 */
[C---:B0-----:R-:W-:Y:S01]  /*0730*/  IMAD.WIDE R16, R2.reuse, 0x4, R14 ;  /* 0x0000000402107825 */ /* 0x041fe200078e020e */
[----:B------:R-:W-:-:S04]  /*0740*/  LEA R3, R2, R3, 0x2 ;  /* 0x0000000302037211 */ /* 0x000fc800078e10ff */
[----:B------:R-:W-:Y:S01]  /*0750*/  ISETP.GE.AND P0, PT, R3, R0, PT ;  /* 0x000000000300720c */ /* 0x000fe20003f06270 */
[----:B-1----:R-:W-:-:S05]  /*0760*/  FFMA R9, R4, UR7, R7 ;  /* 0x0000000704097c23 */ /* 0x002fca0008000007 */
[----:B------:R2:W-:Y:S07]  /*0770*/  STG.E desc[UR4][R16.64], R9 ;  /* 0x0000000910007986 */ /* 0x0005ee000c101904 */
[----:B------:R-:W-:Y:S05]  /*0780*/  @!P0 BRA `(.L_x_6) ;  /* 0xfffffffc00788947 */ /* 0x000fea000383ffff */
[----:B------:R-:W-:Y:S05]  /*0790*/  EXIT ;  /* 0x000000000000794d */ /* 0x000fea0003800000 */
.L_x_7:
[----:B------:R-:W-:-:S00]  /*07a0*/  BRA `(.L_x_7) ;  /* 0xfffffffc00fc7947 */ /* 0x000fc0000383ffff */
[----:B------:R-:W-:-:S00]  /*07b0*/  NOP ;  /* 0x0000000000007918 */ /* 0x000fc00000000000 */
        /* <DEDUP_REMOVED lines=12> */
.L_x_34:


//--------------------- .text._Z7kernel5PKfS0_Pffi --------------------------
	.section	.text._Z7kernel5PKfS0_Pffi,"ax",@progbits
	.align	128
        .global         _Z7kernel5PKfS0_Pffi
        .type           _Z7kernel5PKfS0_Pffi,@function
        .size           _Z7kernel5PKfS0_Pffi,(.L_x_35 - _Z7kernel5PKfS0_Pffi)
        .other          _Z7kernel5PKfS0_Pffi,@"STO_CUDA_ENTRY STV_DEFAULT"
_Z7kernel5PKfS0_Pffi:
.text._Z7kernel5PKfS0_Pffi:
[----:B------:R-:W-:Y:S01]  /*0000*/  LDC R1, c[0x0][0x37c] ;  /* 0x0000df00ff017b82 */ /* 0x000fe20000000800 */
[----:B------:R-:W0:Y:S07]  /*0010*/  S2R R3, SR_TID.X ;  /* 0x0000000000037919 */ /* 0x000e2e0000002100 */
[----:B------:R-:W0:Y:S01]  /*0020*/  S2UR UR4, SR_CTAID.X ;  /* 0x00000000000479c3 */ /* 0x000e220000002500 */
[----:B------:R-:W1:Y:S01]  /*0030*/  LDCU UR7, c[0x0][0x39c] ;  /* 0x00007380ff0777ac */ /* 0x000e620008000800 */
[----:B------:R-:W-:Y:S01]  /*0040*/  BSSY.RECONVERGENT B0, `(.L_x_8) ;  /* 0x0000025000007945 */ /* 0x000fe20003800200 */
[----:B------:R-:W2:Y:S05]  /*0050*/  LDCU UR8, c[0x0][0x398] ;  /* 0x00007300ff0877ac */ /* 0x000eaa0008000800 */
[----:B------:R-:W0:Y:S01]  /*0060*/  LDC R0, c[0x0][0x360] ;  /* 0x0000d800ff007b82 */ /* 0x000e220000000800 */
[----:B------:R-:W3:Y:S01]  /*0070*/  LDCU UR6, c[0x0][0x370] ;  /* 0x00006e00ff0677ac */ /* 0x000ee20008000800 */
[C---:B0-----:R-:W-:Y:S01]  /*0080*/  IMAD R3, R0.reuse, UR4, R3 ;  /* 0x0000000400037c24 */ /* 0x041fe2000f8e0203 */
[----:B------:R-:W0:Y:S01]  /*0090*/  LDCU.64 UR4, c[0x0][0x358] ;  /* 0x00006b00ff0477ac */ /* 0x000e220008000a00 */
[----:B---3--:R-:W-:-:S03]  /*00a0*/  IMAD R0, R0, UR6, RZ ;  /* 0x0000000600007c24 */ /* 0x008fc6000f8e02ff */
[----:B------:R-:W-:-:S04]  /*00b0*/  SHF.L.U32 R3, R3, 0x2, RZ ;  /* 0x0000000203037819 */ /* 0x000fc800000006ff */
[----:B------:R-:W-:-:S04]  /*00c0*/  IADD3 R2, PT, PT, R3, 0x3, RZ ;  /* 0x0000000303027810 */ /* 0x000fc80007ffe0ff */
[----:B-1----:R-:W-:-:S13]  /*00d0*/  ISETP.GE.AND P0, PT, R2, UR7, PT ;  /* 0x0000000702007c0c */ /* 0x002fda000bf06270 */
[----:B0-2---:R-:W-:Y:S05]  /*00e0*/  @P0 BRA `(.L_x_9) ;  /* 0x0000000000680947 */ /* 0x005fea0003800000 */
.L_x_10:
[----:B------:R-:W0:Y:S08]  /*00f0*/  LDC.64 R4, c[0x0][0x380] ;  /* 0x0000e000ff047b82 */ /* 0x000e300000000a00 */
[----:B------:R-:W1:Y:S08]  /*0100*/  LDC.64 R6, c[0x0][0x388] ;  /* 0x0000e200ff067b82 */ /* 0x000e700000000a00 */
[----:B------:R-:W2:Y:S01]  /*0110*/  LDC.64 R8, c[0x0][0x390] ;  /* 0x0000e400ff087b82 */ /* 0x000ea20000000a00 */
[----:B0-----:R-:W-:-:S05]  /*0120*/  IMAD.WIDE R4, R3, 0x4, R4 ;  /* 0x0000000403047825 */ /* 0x001fca00078e0204 */
[----:B------:R-:W3:Y:S01]  /*0130*/  LDG.E R2, desc[UR4][R4.64] ;  /* 0x0000000404027981 */ /* 0x000ee2000c1e1900 */
[----:B-1----:R-:W-:-:S05]  /*0140*/  IMAD.WIDE R6, R3, 0x4, R6 ;  /* 0x0000000403067825 */ /* 0x002fca00078e0206 */
[----:B------:R-:W3:Y:S01]  /*0150*/  LDG.E R11, desc[UR4][R6.64] ;  /* 0x00000004060b7981 */ /* 0x000ee2000c1e1900 */
[----:B--2---:R-:W-:-:S04]  /*0160*/  IMAD.WIDE R8, R3, 0x4, R8 ;  /* 0x0000000403087825 */ /* 0x004fc800078e0208 */
[----:B---3--:R-:W-:-:S05]  /*0170*/  FFMA R11, R2, UR8, R11 ;  /* 0x00000008020b7c23 */ /* 0x008fca000800000b */
[----:B------:R0:W-:Y:S04]  /*0180*/  STG.E desc[UR4][R8.64], R11 ;  /* 0x0000000b08007986 */ /* 0x0001e8000c101904 */
[----:B------:R-:W2:Y:S04]  /*0190*/  LDG.E R2, desc[UR4][R4.64+0x4] ;  /* 0x0000040404027981 */ /* 0x000ea8000c1e1900 */
[----:B------:R-:W2:Y:S02]  /*01a0*/  LDG.E R13, desc[UR4][R6.64+0x4] ;  /* 0x00000404060d7981 */ /* 0x000ea4000c1e1900 */
[----:B--2---:R-:W-:-:S05]  /*01b0*/  FFMA R13, R2, UR8, R13 ;  /* 0x00000008020d7c23 */ /* 0x004fca000800000d */
[----:B------:R0:W-:Y:S04]  /*01c0*/  STG.E desc[UR4][R8.64+0x4], R13 ;  /* 0x0000040d08007986 */ /* 0x0001e8000c101904 */
[----:B------:R-:W2:Y:S04]  /*01d0*/  LDG.E R2, desc[UR4][R4.64+0x8] ;  /* 0x0000080404027981 */ /* 0x000ea8000c1e1900 */
[----:B------:R-:W2:Y:S02]  /*01e0*/  LDG.E R15, desc[UR4][R6.64+0x8] ;  /* 0x00000804060f7981 */ /* 0x000ea4000c1e1900 */
[----:B--2---:R-:W-:-:S05]  /*01f0*/  FFMA R15, R2, UR8, R15 ;  /* 0x00000008020f7c23 */ /* 0x004fca000800000f */
[----:B------:R0:W-:Y:S04]  /*0200*/  STG.E desc[UR4][R8.64+0x8], R15 ;  /* 0x0000080f08007986 */ /* 0x0001e8000c101904 */
[----:B------:R-:W2:Y:S04]  /*0210*/  LDG.E R2, desc[UR4][R4.64+0xc] ;  /* 0x00000c0404027981 */ /* 0x000ea8000c1e1900 */
[----:B------:R-:W2:Y:S01]  /*0220*/  LDG.E R17, desc[UR4][R6.64+0xc] ;  /* 0x00000c0406117981 */ /* 0x000ea2000c1e1900 */
[----:B------:R-:W-:Y:S01]  /*0230*/  LEA R3, R0, R3, 0x2 ;  /* 0x0000000300037211 */ /* 0x000fe200078e10ff */
[----:B--2---:R-:W-:-:S03]  /*0240*/  FFMA R17, R2, UR8, R17 ;  /* 0x0000000802117c23 */ /* 0x004fc60008000011 */
[----:B------:R-:W-:Y:S02]  /*0250*/  IADD3 R2, PT, PT, R3, 0x3, RZ ;  /* 0x0000000303027810 */ /* 0x000fe40007ffe0ff */
[----:B------:R0:W-:Y:S02]  /*0260*/  STG.E desc[UR4][R8.64+0xc], R17 ;  /* 0x00000c1108007986 */ /* 0x0001e4000c101904 */
[----:B------:R-:W-:-:S13]  /*0270*/  ISETP.GE.AND P0, PT, R2, UR7, PT ;  /* 0x0000000702007c0c */ /* 0x000fda000bf06270 */
[----:B0-----:R-:W-:Y:S05]  /*0280*/  @!P0 BRA `(.L_x_10) ;  /* 0xfffffffc00988947 */ /* 0x001fea000383ffff */
.L_x_9:
[----:B------:R-:W-:Y:S05]  /*0290*/  BSYNC.RECONVERGENT B0 ;  /* 0x0000000000007941 */ /* 0x000fea0003800200 */
.L_x_8:
[----:B------:R-:W-:-:S13]  /*02a0*/  ISETP.GE.AND P0, PT, R3, UR7, PT ;  /* 0x0000000703007c0c */ /* 0x000fda000bf06270 */
[----:B------:R-:W-:Y:S05]  /*02b0*/  @P0 EXIT ;  /* 0x000000000000094d */ /* 0x000fea0003800000 */
[----:B------:R-:W0:Y:S01]  /*02c0*/  I2F.U32.RP R8, R0 ;  /* 0x0000000000087306 */ /* 0x000e220000209000 */
[----:B------:R-:W-:Y:S01]  /*02d0*/  IADD3 R2, PT, PT, R0, R3, RZ ;  /* 0x0000000300027210 */ /* 0x000fe20007ffe0ff */
[----:B------:R-:W1:Y:S01]  /*02e0*/  LDCU UR8, c[0x0][0x398] ;  /* 0x00007300ff0877ac */ /* 0x000e620008000800 */
[----:B------:R-:W-:Y:S01]  /*02f0*/  IADD3 R9, PT, PT, RZ, -R0, RZ ;  /* 0x80000000ff097210 */ /* 0x000fe20007ffe0ff */
[----:B------:R-:W-:Y:S01]  /*0300*/  BSSY.RECONVERGENT B0, `(.L_x_11) ;  /* 0x000002c000007945 */ /* 0x000fe20003800200 */
[C---:B------:R-:W-:Y:S01]  /*0310*/  ISETP.GE.AND P0, PT, R2.reuse, UR7, PT ;  /* 0x0000000702007c0c */ /* 0x040fe2000bf06270 */
[----:B------:R-:W2:Y:S01]  /*0320*/  LDCU UR6, c[0x0][0x398] ;  /* 0x00007300ff0677ac */ /* 0x000ea20008000800 */
[----:B------:R-:W-:Y:S02]  /*0330*/  VIMNMX R7, PT, PT, R2, UR7, !PT ;  /* 0x0000000702077c48 */ /* 0x000fe4000ffe0100 */
        /* <DEDUP_REMOVED lines=9> */
[----:B------:R-:W-:-:S05]  /*03d0*/  IMAD.HI.U32 R5, R8, R7, RZ ;  /* 0x0000000708057227 */ /* 0x000fca00078e00ff */
[----:B------:R-:W-:-:S05]  /*03e0*/  IADD3 R2, PT, PT, -R5, RZ, RZ ;  /* 0x000000ff05027210 */ /* 0x000fca0007ffe1ff */
        /* <DEDUP_REMOVED lines=13> */
[----:B------:R-:W-:-:S04]  /*04c0*/  IADD3 R2, PT, PT, R2, 0x1, RZ ;  /* 0x0000000102027810 */ /* 0x000fc80007ffe0ff */
[----:B------:R-:W-:-:S03]  /*04d0*/  LOP3.LUT R2, R2, 0x3, RZ, 0xc0, !PT ;  /* 0x0000000302027812 */ /* 0x000fc600078ec0ff */
[----:B------:R-:W1:Y:S01]  /*04e0*/  LDC.64 R6, c[0x0][0x380] ;  /* 0x0000e000ff067b82 */ /* 0x000e620000000a00 */
[----:B------:R-:W-:-:S07]  /*04f0*/  IADD3 R2, PT, PT, -R2, RZ, RZ ;  /* 0x000000ff02027210 */ /* 0x000fce0007ffe1ff */
[----:B------:R-:W2:Y:S02]  /*0500*/  LDC.64 R8, c[0x0][0x388] ;  /* 0x0000e200ff087b82 */ /* 0x000ea40000000a00 */
.L_x_13:
        /* <DEDUP_REMOVED lines=11> */
.L_x_12:
[----:B------:R-:W-:Y:S05]  /*05c0*/  BSYNC.RECONVERGENT B0 ;  /* 0x0000000000007941 */ /* 0x000fea0003800200 */
.L_x_11:
[----:B------:R-:W-:Y:S05]  /*05d0*/  @!P1 EXIT ;  /* 0x000000000000994d */ /* 0x000fea0003800000 */
.L_x_14:
[----:B------:R-:W3:Y:S08]  /*05e0*/  LDC.64 R4, c[0x0][0x380] ;  /* 0x0000e000ff047b82 */ /* 0x000ef00000000a00 */
[----:B------:R-:W0:Y:S01]  /*05f0*/  LDC.64 R6, c[0x0][0x388] ;  /* 0x0000e200ff067b82 */ /* 0x000e220000000a00 */
[----:B---3--:R-:W-:-:S07]  /*0600*/  IMAD.WIDE R10, R3, 0x4, R4 ;  /* 0x00000004030a7825 */ /* 0x008fce00078e0204 */
[----:B------:R-:W1:Y:S01]  /*0610*/  LDC.64 R4, c[0x0][0x390] ;  /* 0x0000e400ff047b82 */ /* 0x000e620000000a00 */
[----:B--2---:R-:W2:Y:S01]  /*0620*/  LDG.E R2, desc[UR4][R10.64] ;  /* 0x000000040a027981 */ /* 0x004ea2000c1e1900 */
[----:B0-----:R-:W-:-:S05]  /*0630*/  IMAD.WIDE R12, R3, 0x4, R6 ;  /* 0x00000004030c7825 */ /* 0x001fca00078e0206 */
        /* <DEDUP_REMOVED lines=24> */
[----:B------:R-:W-:Y:S01]  /*07c0*/  ISETP.GE.AND P0, PT, R3, UR7, PT ;  /* 0x0000000703007c0c */ /* 0x000fe2000bf06270 */
[----:B-1----:R-:W-:-:S05]  /*07d0*/  FFMA R9, R4, UR8, R7 ;  /* 0x0000000804097c23 */ /* 0x002fca0008000007 */
[----:B------:R2:W-:Y:S07]  /*07e0*/  STG.E desc[UR4][R16.64], R9 ;  /* 0x0000000910007986 */ /* 0x0005ee000c101904 */
[----:B------:R-:W-:Y:S05]  /*07f0*/  @!P0 BRA `(.L_x_14) ;  /* 0xfffffffc00788947 */ /* 0x000fea000383ffff */
[----:B------:R-:W-:Y:S05]  /*0800*/  EXIT ;  /* 0x000000000000794d */ /* 0x000fea0003800000 */
.L_x_15:
        /* <DEDUP_REMOVED lines=15> */
.L_x_35:


//--------------------- .text._Z7kernel4PKfS0_Pffi --------------------------
	.section	.text._Z7kernel4PKfS0_Pffi,"ax",@progbits
	.align	128
        .global         _Z7kernel4PKfS0_Pffi
        .type           _Z7kernel4PKfS0_Pffi,@function
        .size           _Z7kernel4PKfS0_Pffi,(.L_x_36 - _Z7kernel4PKfS0_Pffi)
        .other          _Z7kernel4PKfS0_Pffi,@"STO_CUDA_ENTRY STV_DEFAULT"
_Z7kernel4PKfS0_Pffi:
.text._Z7kernel4PKfS0_Pffi:
[----:B------:R-:W-:Y:S01]  /*0000*/  LDC R1, c[0x0][0x37c] ;  /* 0x0000df00ff017b82 */ /* 0x000fe20000000800 */
[----:B------:R-:W0:Y:S07]  /*0010*/  S2R R3, SR_TID.X ;  /* 0x0000000000037919 */ /* 0x000e2e0000002100 */
[----:B------:R-:W0:Y:S01]  /*0020*/  S2UR UR4, SR_CTAID.X ;  /* 0x00000000000479c3 */ /* 0x000e220000002500 */
[----:B------:R-:W1:Y:S07]  /*0030*/  LDCU UR6, c[0x0][0x39c] ;  /* 0x00007380ff0677ac */ /* 0x000e6e0008000800 */
[----:B------:R-:W0:Y:S01]  /*0040*/  LDC R0, c[0x0][0x360] ;  /* 0x0000d800ff007b82 */ /* 0x000e220000000800 */
[----:B------:R-:W2:Y:S01]  /*0050*/  LDCU UR5, c[0x0][0x370] ;  /* 0x00006e00ff0577ac */ /* 0x000ea20008000800 */
[----:B0-----:R-:W-:-:S02]  /*0060*/  IMAD R3, R0, UR4, R3 ;  /* 0x0000000400037c24 */ /* 0x001fc4000f8e0203 */
[----:B--2---:R-:W-:-:S03]  /*0070*/  IMAD R0, R0, UR5, RZ ;  /* 0x0000000500007c24 */ /* 0x004fc6000f8e02ff */
[----:B-1----:R-:W-:-:S13]  /*0080*/  ISETP.GE.AND P0, PT, R3, UR6, PT ;  /* 0x0000000603007c0c */ /* 0x002fda000bf06270 */
[----:B------:R-:W-:Y:S05]  /*0090*/  @P0 EXIT ;  /* 0x000000000000094d */ /* 0x000fea0003800000 */
[----:B------:R-:W0:Y:S01]  /*00a0*/  I2F.U32.RP R8, R0 ;  /* 0x0000000000087306 */ /* 0x000e220000209000 */
[----:B------:R-:W-:Y:S01]  /*00b0*/  IADD3 R2, PT, PT, R0, R3, RZ ;  /* 0x0000000300027210 */ /* 0x000fe20007ffe0ff */
[----:B------:R-:W1:Y:S01]  /*00c0*/  LDCU UR8, c[0x0][0x398] ;  /* 0x00007300ff0877ac */ /* 0x000e620008000800 */
[----:B------:R-:W-:Y:S01]  /*00d0*/  IADD3 R9, PT, PT, RZ, -R0, RZ ;  /* 0x80000000ff097210 */ /* 0x000fe20007ffe0ff */
[----:B------:R-:W-:Y:S01]  /*00e0*/  BSSY.RECONVERGENT B0, `(.L_x_16) ;  /* 0x000002d000007945 */ /* 0x000fe20003800200 */
[C---:B------:R-:W-:Y:S01]  /*00f0*/  ISETP.GE.AND P0, PT, R2.reuse, UR6, PT ;  /* 0x0000000602007c0c */ /* 0x040fe2000bf06270 */
[----:B------:R-:W2:Y:S01]  /*0100*/  LDCU.64 UR4, c[0x0][0x358] ;  /* 0x00006b00ff0477ac */ /* 0x000ea20008000a00 */
[----:B------:R-:W-:Y:S02]  /*0110*/  VIMNMX R7, PT, PT, R2, UR6, !PT ;  /* 0x0000000602077c48 */ /* 0x000fe4000ffe0100 */
[----:B------:R-:W-:Y:S01]  /*0120*/  SEL R6, RZ, 0x1, P0 ;  /* 0x00000001ff067807 */ /* 0x000fe20000000000 */
[----:B------:R-:W3:Y:S01]  /*0130*/  LDCU UR7, c[0x0][0x398] ;  /* 0x00007300ff0777ac */ /* 0x000ee20008000800 */
[----:B------:R-:W-:-:S02]  /*0140*/  ISETP.NE.U32.AND P2, PT, R0, RZ, PT ;  /* 0x000000ff0000720c */ /* 0x000fc40003f45070 */
[----:B------:R-:W-:Y:S01]  /*0150*/  IADD3 R7, PT, PT, R7, -R2, -R6 ;  /* 0x8000000207077210 */ /* 0x000fe20007ffe806 */
[----:B0-----:R-:W0:Y:S02]  /*0160*/  MUFU.RCP R8, R8 ;  /* 0x0000000800087308 */ /* 0x001e240000001000 */
[----:B0-----:R-:W-:-:S06]  /*0170*/  IADD3 R4, PT, PT, R8, 0xffffffe, RZ ;  /* 0x0ffffffe08047810 */ /* 0x001fcc0007ffe0ff */
[----:B------:R0:W4:Y:S02]  /*0180*/  F2I.FTZ.U32.TRUNC.NTZ R5, R4 ;  /* 0x0000000400057305 */ /* 0x000124000021f000 */
[----:B0-----:R-:W-:Y:S02]  /*0190*/  HFMA2 R4, -RZ, RZ, 0, 0 ;  /* 0x00000000ff047431 */ /* 0x001fe400000001ff */
[----:B----4-:R-:W-:-:S04]  /*01a0*/  IMAD R9, R9, R5, RZ ;  /* 0x0000000509097224 */ /* 0x010fc800078e02ff */
        /* <DEDUP_REMOVED lines=14> */
[----:B-123--:R-:W-:Y:S05]  /*0290*/  @!P0 BRA `(.L_x_17) ;  /* 0x0000000000448947 */ /* 0x00efea0003800000 */
[----:B------:R-:W0:Y:S01]  /*02a0*/  LDC.64 R4, c[0x0][0x390] ;  /* 0x0000e400ff047b82 */ /* 0x000e220000000a00 */
[----:B------:R-:W-:-:S04]  /*02b0*/  IADD3 R2, PT, PT, R2, 0x1, RZ ;  /* 0x0000000102027810 */ /* 0x000fc80007ffe0ff */
[----:B------:R-:W-:-:S03]  /*02c0*/  LOP3.LUT R2, R2, 0x3, RZ, 0xc0, !PT ;  /* 0x0000000302027812 */ /* 0x000fc600078ec0ff */
[----:B------:R-:W1:Y:S01]  /*02d0*/  LDC.64 R6, c[0x0][0x380] ;  /* 0x0000e000ff067b82 */ /* 0x000e620000000a00 */
[----:B------:R-:W-:-:S07]  /*02e0*/  IADD3 R2, PT, PT, -R2, RZ, RZ ;  /* 0x000000ff02027210 */ /* 0x000fce0007ffe1ff */
[----:B------:R-:W2:Y:S02]  /*02f0*/  LDC.64 R8, c[0x0][0x388] ;  /* 0x0000e200ff087b82 */ /* 0x000ea40000000a00 */
.L_x_18:
        /* <DEDUP_REMOVED lines=11> */
.L_x_17:
[----:B------:R-:W-:Y:S05]  /*03b0*/  BSYNC.RECONVERGENT B0 ;  /* 0x0000000000007941 */ /* 0x000fea0003800200 */
.L_x_16:
[----:B------:R-:W-:Y:S05]  /*03c0*/  @!P1 EXIT ;  /* 0x000000000000994d */ /* 0x000fea0003800000 */
.L_x_19:
        /* <DEDUP_REMOVED lines=35> */
.L_x_20:
        /* <DEDUP_REMOVED lines=16> */
.L_x_36:


//--------------------- .text._Z7kernel3PKfS0_Pffi --------------------------
	.section	.text._Z7kernel3PKfS0_Pffi,"ax",@progbits
	.align	128
        .global         _Z7kernel3PKfS0_Pffi
        .type           _Z7kernel3PKfS0_Pffi,@function
        .size           _Z7kernel3PKfS0_Pffi,(.L_x_37 - _Z7kernel3PKfS0_Pffi)
        .other          _Z7kernel3PKfS0_Pffi,@"STO_CUDA_ENTRY STV_DEFAULT"
_Z7kernel3PKfS0_Pffi:
.text._Z7kernel3PKfS0_Pffi:
[----:B------:R-:W-:Y:S01]  /*0000*/  LDC R1, c[0x0][0x37c] ;  /* 0x0000df00ff017b82 */ /* 0x000fe20000000800 */
[----:B------:R-:W0:Y:S07]  /*0010*/  S2R R0, SR_TID.X ;  /* 0x0000000000007919 */ /* 0x000e2e0000002100 */
[----:B------:R-:W0:Y:S01]  /*0020*/  S2UR UR4, SR_CTAID.X ;  /* 0x00000000000479c3 */ /* 0x000e220000002500 */
[----:B------:R-:W1:Y:S01]  /*0030*/  LDCU UR5, c[0x0][0x39c] ;  /* 0x00007380ff0577ac */ /* 0x000e620008000800 */
[----:B------:R-:W2:Y:S06]  /*0040*/  LDCU.64 UR6, c[0x0][0x358] ;  /* 0x00006b00ff0677ac */ /* 0x000eac0008000a00 */
[----:B------:R-:W0:Y:S01]  /*0050*/  LDC R9, c[0x0][0x360] ;  /* 0x0000d800ff097b82 */ /* 0x000e220000000800 */
[----:B------:R-:W3:Y:S01]  /*0060*/  LDCU UR9, c[0x0][0x398] ;  /* 0x00007300ff0977ac */ /* 0x000ee20008000800 */
[----:B0-----:R-:W-:-:S05]  /*0070*/  IMAD R9, R9, UR4, R0 ;  /* 0x0000000409097c24 */ /* 0x001fca000f8e0200 */
[----:B------:R-:W-:-:S04]  /*0080*/  SHF.L.U32 R0, R9, 0x2, RZ ;  /* 0x0000000209007819 */ /* 0x000fc800000006ff */
[----:B------:R-:W-:-:S04]  /*0090*/  IADD3 R2, PT, PT, R0, 0x3, RZ ;  /* 0x0000000300027810 */ /* 0x000fc80007ffe0ff */
[----:B-1----:R-:W-:-:S13]  /*00a0*/  ISETP.GE.AND P0, PT, R2, UR5, PT ;  /* 0x0000000502007c0c */ /* 0x002fda000bf06270 */
[----:B--23--:R-:W-:Y:S05]  /*00b0*/  @P0 BRA `(.L_x_21) ;  /* 0x00000000003c0947 */ /* 0x00cfea0003800000 */
[----:B------:R-:W0:Y:S01]  /*00c0*/  LDC.64 R2, c[0x0][0x380] ;  /* 0x0000e000ff027b82 */ /* 0x000e220000000a00 */
[----:B------:R-:W1:Y:S07]  /*00d0*/  LDCU UR4, c[0x0][0x398] ;  /* 0x00007300ff0477ac */ /* 0x000e6e0008000800 */
[----:B------:R-:W2:Y:S08]  /*00e0*/  LDC.64 R4, c[0x0][0x388] ;  /* 0x0000e200ff047b82 */ /* 0x000eb00000000a00 */
[----:B------:R-:W3:Y:S01]  /*00f0*/  LDC.64 R6, c[0x0][0x390] ;  /* 0x0000e400ff067b82 */ /* 0x000ee20000000a00 */
[----:B0-----:R-:W-:-:S05]  /*0100*/  IMAD.WIDE R2, R9, 0x10, R2 ;  /* 0x0000001009027825 */ /* 0x001fca00078e0202 */
[----:B------:R-:W1:Y:S01]  /*0110*/  LDG.E.128 R12, desc[UR6][R2.64] ;  /* 0x00000006020c7981 */ /* 0x000e62000c1e1d00 */
[----:B--2---:R-:W-:-:S05]  /*0120*/  IMAD.WIDE R4, R9, 0x10, R4 ;  /* 0x0000001009047825 */ /* 0x004fca00078e0204 */
[----:B------:R-:W1:Y:S01]  /*0130*/  LDG.E.128 R16, desc[UR6][R4.64] ;  /* 0x0000000604107981 */ /* 0x000e62000c1e1d00 */
[----:B---3--:R-:W-:-:S04]  /*0140*/  IMAD.WIDE R6, R9, 0x10, R6 ;  /* 0x0000001009067825 */ /* 0x008fc800078e0206 */
[----:B-1----:R-:W-:Y:S01]  /*0150*/  FFMA R12, R12, UR4, R16 ;  /* 0x000000040c0c7c23 */ /* 0x002fe20008000010 */
[----:B------:R-:W-:Y:S01]  /*0160*/  FFMA R13, R13, UR4, R17 ;  /* 0x000000040d0d7c23 */ /* 0x000fe20008000011 */
[----:B------:R-:W-:Y:S01]  /*0170*/  FFMA R14, R14, UR4, R18 ;  /* 0x000000040e0e7c23 */ /* 0x000fe20008000012 */
[----:B------:R-:W-:-:S05]  /*0180*/  FFMA R15, R15, UR4, R19 ;  /* 0x000000040f0f7c23 */ /* 0x000fca0008000013 */
[----:B------:R-:W-:Y:S01]  /*0190*/  STG.E.128 desc[UR6][R6.64], R12 ;  /* 0x0000000c06007986 */ /* 0x000fe2000c101d06 */
[----:B------:R-:W-:Y:S05]  /*01a0*/  EXIT ;  /* 0x000000000000794d */ /* 0x000fea0003800000 */
.L_x_21:
[----:B------:R-:W-:-:S13]  /*01b0*/  ISETP.GE.AND P0, PT, R0, UR5, PT ;  /* 0x0000000500007c0c */ /* 0x000fda000bf06270 */
[----:B------:R-:W-:Y:S05]  /*01c0*/  @P0 EXIT ;  /* 0x000000000000094d */ /* 0x000fea0003800000 */
[----:B------:R-:W-:Y:S02]  /*01d0*/  ULOP3.LUT UP0, UR4, UR5, 0x3, URZ, 0xc0, !UPT ;  /* 0x0000000305047892 */ /* 0x000fe4000f80c0ff */
[----:B------:R-:W-:-:S04]  /*01e0*/  IADD3 R2, PT, PT, R0, -UR5, RZ ;  /* 0x8000000500027c10 */ /* 0x000fc8000fffe0ff */
[----:B------:R-:W-:-:S03]  /*01f0*/  ISETP.GT.U32.AND P0, PT, R2, -0x4, PT ;  /* 0xfffffffc0200780c */ /* 0x000fc60003f04070 */
[----:B------:R-:W-:Y:S10]  /*0200*/  BRA.U !UP0, `(.L_x_22) ;  /* 0x0000000108407547 */ /* 0x000ff4000b800000 */
[----:B------:R-:W0:Y:S01]  /*0210*/  LDC.64 R8, c[0x0][0x390] ;  /* 0x0000e400ff087b82 */ /* 0x000e220000000a00 */
[----:B------:R-:W1:Y:S01]  /*0220*/  LDCU UR8, c[0x0][0x398] ;  /* 0x00007300ff0877ac */ /* 0x000e620008000800 */
[----:B------:R-:W-:-:S06]  /*0230*/  UIADD3 UR4, UPT, UPT, -UR4, URZ, URZ ;  /* 0x000000ff04047290 */ /* 0x000fcc000fffe1ff */
[----:B------:R-:W2:Y:S08]  /*0240*/  LDC.64 R12, c[0x0][0x380] ;  /* 0x0000e000ff0c7b82 */ /* 0x000eb00000000a00 */
[----:B------:R-:W3:Y:S02]  /*0250*/  LDC.64 R10, c[0x0][0x388] ;  /* 0x0000e200ff0a7b82 */ /* 0x000ee40000000a00 */
.L_x_23:
[----:B---3--:R-:W-:-:S04]  /*0260*/  IMAD.WIDE R4, R0, 0x4, R10 ;  /* 0x0000000400047825 */ /* 0x008fc800078e020a */
[C---:B--2---:R-:W-:Y:S02]  /*0270*/  IMAD.WIDE R6, R0.reuse, 0x4, R12 ;  /* 0x0000000400067825 */ /* 0x044fe400078e020c */
[----:B------:R-:W1:Y:S04]  /*0280*/  LDG.E R5, desc[UR6][R4.64] ;  /* 0x0000000604057981 */ /* 0x000e68000c1e1900 */
[----:B------:R-:W1:Y:S01]  /*0290*/  LDG.E R6, desc[UR6][R6.64] ;  /* 0x0000000606067981 */ /* 0x000e62000c1e1900 */
[C---:B0---4-:R-:W-:Y:S01]  /*02a0*/  IMAD.WIDE R2, R0.reuse, 0x4, R8 ;  /* 0x0000000400027825 */ /* 0x051fe200078e0208 */
[----:B------:R-:W-:Y:S01]  /*02b0*/  UIADD3 UR4, UPT, UPT, UR4, 0x1, URZ ;  /* 0x0000000104047890 */ /* 0x000fe2000fffe0ff */
[----:B------:R-:W-:-:S03]  /*02c0*/  IADD3 R0, PT, PT, R0, 0x1, RZ ;  /* 0x0000000100007810 */ /* 0x000fc60007ffe0ff */
[----:B------:R-:W-:Y:S01]  /*02d0*/  UISETP.NE.AND UP0, UPT, UR4, URZ, UPT ;  /* 0x000000ff0400728c */ /* 0x000fe2000bf05270 */
[----:B-1----:R-:W-:-:S05]  /*02e0*/  FFMA R15, R6, UR8, R5 ;  /* 0x00000008060f7c23 */ /* 0x002fca0008000005 */
[----:B------:R4:W-:Y:S03]  /*02f0*/  STG.E desc[UR6][R2.64], R15 ;  /* 0x0000000f02007986 */ /* 0x0009e6000c101906 */
[----:B------:R-:W-:Y:S05]  /*0300*/  BRA.U UP0, `(.L_x_23) ;  /* 0xfffffffd00d47547 */ /* 0x000fea000b83ffff */
.L_x_22:
[----:B------:R-:W-:Y:S05]  /*0310*/  @P0 EXIT ;  /* 0x000000000000094d */ /* 0x000fea0003800000 */
[----:B----4-:R-:W0:Y:S01]  /*0320*/  LDC.64 R2, c[0x0][0x380] ;  /* 0x0000e000ff027b82 */ /* 0x010e220000000a00 */
[----:B------:R-:W-:-:S07]  /*0330*/  IADD3 R14, PT, PT, R0, -UR5, RZ ;  /* 0x80000005000e7c10 */ /* 0x000fce000fffe0ff */
[----:B------:R-:W1:Y:S08]  /*0340*/  LDC.64 R4, c[0x0][0x388] ;  /* 0x0000e200ff047b82 */ /* 0x000e700000000a00 */
[----:B------:R-:W2:Y:S01]  /*0350*/  LDC.64 R6, c[0x0][0x390] ;  /* 0x0000e400ff067b82 */ /* 0x000ea20000000a00 */
[----:B0-----:R-:W-:-:S04]  /*0360*/  IADD3 R2, P0, PT, R2, 0x8, RZ ;  /* 0x0000000802027810 */ /* 0x001fc80007f1e0ff */
[----:B------:R-:W-:Y:S02]  /*0370*/  IADD3.X R3, PT, PT, RZ, R3, RZ, P0, !PT ;  /* 0x00000003ff037210 */ /* 0x000fe400007fe4ff */
[----:B-1----:R-:W-:-:S04]  /*0380*/  IADD3 R4, P1, PT, R4, 0x8, RZ ;  /* 0x0000000804047810 */ /* 0x002fc80007f3e0ff */
[----:B------:R-:W-:Y:S02]  /*0390*/  IADD3.X R5, PT, PT, RZ, R5, RZ, P1, !PT ;  /* 0x00000005ff057210 */ /* 0x000fe40000ffe4ff */
[----:B--2---:R-:W-:-:S04]  /*03a0*/  IADD3 R6, P2, PT, R6, 0x8, RZ ;  /* 0x0000000806067810 */ /* 0x004fc80007f5e0ff */
[----:B------:R-:W-:-:S09]  /*03b0*/  IADD3.X R7, PT, PT, RZ, R7, RZ, P2, !PT ;  /* 0x00000007ff077210 */ /* 0x000fd200017fe4ff */
.L_x_24:
[----:B------:R-:W-:-:S04]  /*03c0*/  IMAD.WIDE R12, R0, 0x4, R2 ;  /* 0x00000004000c7825 */ /* 0x000fc800078e0202 */
[C---:B------:R-:W-:Y:S01]  /*03d0*/  IMAD.WIDE R10, R0.reuse, 0x4, R4 ;  /* 0x00000004000a7825 */ /* 0x040fe200078e0204 */
[----:B0-----:R-:W2:Y:S04]  /*03e0*/  LDG.E R15, desc[UR6][R12.64+-0x8] ;  /* 0xfffff8060c0f7981 */ /* 0x001ea8000c1e1900 */
[----:B------:R-:W2:Y:S01]  /*03f0*/  LDG.E R16, desc[UR6][R10.64+-0x8] ;  /* 0xfffff8060a107981 */ /* 0x000ea2000c1e1900 */
[----:B------:R-:W-:-:S04]  /*0400*/  IMAD.WIDE R8, R0, 0x4, R6 ;  /* 0x0000000400087825 */ /* 0x000fc800078e0206 */
[----:B--2---:R-:W-:-:S05]  /*0410*/  FFMA R15, R15, UR9, R16 ;  /* 0x000000090f0f7c23 */ /* 0x004fca0008000010 */
        /* <DEDUP_REMOVED lines=11> */
[----:B------:R-:W-:Y:S02]  /*04d0*/  IADD3 R14, PT, PT, R14, 0x4, RZ ;  /* 0x000000040e0e7810 */ /* 0x000fe40007ffe0ff */
[----:B------:R-:W-:-:S02]  /*04e0*/  IADD3 R0, PT, PT, R0, 0x4, RZ ;  /* 0x0000000400007810 */ /* 0x000fc40007ffe0ff */
[----:B------:R-:W-:Y:S01]  /*04f0*/  ISETP.NE.AND P0, PT, R14, RZ, PT ;  /* 0x000000ff0e00720c */ /* 0x000fe20003f05270 */
[----:B--2---:R-:W-:-:S05]  /*0500*/  FFMA R21, R16, UR9, R21 ;  /* 0x0000000910157c23 */ /* 0x004fca0008000015 */
[----:B------:R0:W-:Y:S07]  /*0510*/  STG.E desc[UR6][R8.64+0x4], R21 ;  /* 0x0000041508007986 */ /* 0x0001ee000c101906 */
[----:B------:R-:W-:Y:S05]  /*0520*/  @P0 BRA `(.L_x_24) ;  /* 0xfffffffc00a40947 */ /* 0x000fea000383ffff */
[----:B------:R-:W-:Y:S05]  /*0530*/  EXIT ;  /* 0x000000000000794d */ /* 0x000fea0003800000 */
.L_x_25:
        /* <DEDUP_REMOVED lines=12> */
.L_x_37:


//--------------------- .text._Z7kernel2PKfS0_Pffi --------------------------
	.section	.text._Z7kernel2PKfS0_Pffi,"ax",@progbits
	.align	128
        .global         _Z7kernel2PKfS0_Pffi
        .type           _Z7kernel2PKfS0_Pffi,@function
        .size           _Z7kernel2PKfS0_Pffi,(.L_x_38 - _Z7kernel2PKfS0_Pffi)
        .other          _Z7kernel2PKfS0_Pffi,@"STO_CUDA_ENTRY STV_DEFAULT"
_Z7kernel2PKfS0_Pffi:
.text._Z7kernel2PKfS0_Pffi:
        /* <DEDUP_REMOVED lines=48> */
.L_x_28:
        /* <DEDUP_REMOVED lines=11> */
.L_x_27:
[----:B------:R-:W-:Y:S05]  /*03b0*/  BSYNC.RECONVERGENT B0 ;  /* 0x0000000000007941 */ /* 0x000fea0003800200 */
.L_x_26:
[----:B------:R-:W-:Y:S05]  /*03c0*/  @!P1 EXIT ;  /* 0x000000000000994d */ /* 0x000fea0003800000 */
.L_x_29:
        /* <DEDUP_REMOVED lines=35> */
.L_x_30:
        /* <DEDUP_REMOVED lines=16> */
.L_x_38:


//--------------------- .text._Z7kernel1PKfS0_Pffi --------------------------
	.section	.text._Z7kernel1PKfS0_Pffi,"ax",@progbits
	.align	128
        .global         _Z7kernel1PKfS0_Pffi
        .type           _Z7kernel1PKfS0_Pffi,@function
        .size           _Z7kernel1PKfS0_Pffi,(.L_x_39 - _Z7kernel1PKfS0_Pffi)
        .other          _Z7kernel1PKfS0_Pffi,@"STO_CUDA_ENTRY STV_DEFAULT"
_Z7kernel1PKfS0_Pffi:
.text._Z7kernel1PKfS0_Pffi:
[----:B------:R-:W-:Y:S01]  /*0000*/  LDC R1, c[0x0][0x37c] ;  /* 0x0000df00ff017b82 */ /* 0x000fe20000000800 */
[----:B------:R-:W0:Y:S07]  /*0010*/  S2R R0, SR_TID.X ;  /* 0x0000000000007919 */ /* 0x000e2e0000002100 */
[----:B------:R-:W0:Y:S01]  /*0020*/  S2UR UR4, SR_CTAID.X ;  /* 0x00000000000479c3 */ /* 0x000e220000002500 */
[----:B------:R-:W1:Y:S07]  /*0030*/  LDCU UR5, c[0x0][0x39c] ;  /* 0x00007380ff0577ac */ /* 0x000e6e0008000800 */
[----:B------:R-:W0:Y:S02]  /*0040*/  LDC R9, c[0x0][0x360] ;  /* 0x0000d800ff097b82 */ /* 0x000e240000000800 */
[----:B0-----:R-:W-:-:S05]  /*0050*/  IMAD R9, R9, UR4, R0 ;  /* 0x0000000409097c24 */ /* 0x001fca000f8e0200 */
[----:B-1----:R-:W-:-:S13]  /*0060*/  ISETP.GE.AND P0, PT, R9, UR5, PT ;  /* 0x0000000509007c0c */ /* 0x002fda000bf06270 */
[----:B------:R-:W-:Y:S05]  /*0070*/  @P0 EXIT ;  /* 0x000000000000094d */ /* 0x000fea0003800000 */
[----:B------:R-:W0:Y:S01]  /*0080*/  LDC.64 R2, c[0x0][0x380] ;  /* 0x0000e000ff027b82 */ /* 0x000e220000000a00 */
[----:B------:R-:W1:Y:S01]  /*0090*/  LDCU.64 UR4, c[0x0][0x358] ;  /* 0x00006b00ff0477ac */ /* 0x000e620008000a00 */
[----:B------:R-:W2:Y:S06]  /*00a0*/  LDCU UR6, c[0x0][0x398] ;  /* 0x00007300ff0677ac */ /* 0x000eac0008000800 */
[----:B------:R-:W3:Y:S08]  /*00b0*/  LDC.64 R4, c[0x0][0x388] ;  /* 0x0000e200ff047b82 */ /* 0x000ef00000000a00 */
[----:B------:R-:W4:Y:S01]  /*00c0*/  LDC.64 R6, c[0x0][0x390] ;  /* 0x0000e400ff067b82 */ /* 0x000f220000000a00 */
[----:B0-----:R-:W-:-:S06]  /*00d0*/  IMAD.WIDE R2, R9, 0x4, R2 ;  /* 0x0000000409027825 */ /* 0x001fcc00078e0202 */
[----:B-1----:R-:W2:Y:S01]  /*00e0*/  LDG.E R2, desc[UR4][R2.64] ;  /* 0x0000000402027981 */ /* 0x002ea2000c1e1900 */
[----:B---3--:R-:W-:-:S06]  /*00f0*/  IMAD.WIDE R4, R9, 0x4, R4 ;  /* 0x0000000409047825 */ /* 0x008fcc00078e0204 */
[----:B------:R-:W2:Y:S01]  /*0100*/  LDG.E R5, desc[UR4][R4.64] ;  /* 0x0000000404057981 */ /* 0x000ea2000c1e1900 */
[----:B----4-:R-:W-:-:S04]  /*0110*/  IMAD.WIDE R6, R9, 0x4, R6 ;  /* 0x0000000409067825 */ /* 0x010fc800078e0206 */
[----:B--2---:R-:W-:-:S05]  /*0120*/  FFMA R9, R2, UR6, R5 ;  /* 0x0000000602097c23 */ /* 0x004fca0008000005 */
[----:B------:R-:W-:Y:S01]  /*0130*/  STG.E desc[UR4][R6.64], R9 ;  /* 0x0000000906007986 */ /* 0x000fe2000c101904 */
[----:B------:R-:W-:Y:S05]  /*0140*/  EXIT ;  /* 0x000000000000794d */ /* 0x000fea0003800000 */
.L_x_31:
        /* <DEDUP_REMOVED lines=11> */
.L_x_39:


//--------------------- .text._Z13warmup_kernelv  --------------------------
	.section	.text._Z13warmup_kernelv,"ax",@progbits
	.align	128
        .global         _Z13warmup_kernelv
        .type           _Z13warmup_kernelv,@function
        .size           _Z13warmup_kernelv,(.L_x_40 - _Z13warmup_kernelv)
        .other          _Z13warmup_kernelv,@"STO_CUDA_ENTRY STV_DEFAULT"
_Z13warmup_kernelv:
.text._Z13warmup_kernelv:
[----:B------:R-:W0:Y:S01]  /*0000*/  LDC R1, c[0x0][0x37c] ;  /* 0x0000df00ff017b82 */ /* 0x000e220000000800 */
[----:B------:R-:W1:Y:S07]  /*0010*/  S2R R3, SR_TID.X ;  /* 0x0000000000037919 */ /* 0x000e6e0000002100 */
[----:B------:R-:W1:Y:S08]  /*0020*/  S2UR UR4, SR_CTAID.X ;  /* 0x00000000000479c3 */ /* 0x000e700000002500 */
[----:B------:R-:W1:Y:S02]  /*0030*/  LDC R0, c[0x0][0x360] ;  /* 0x0000d800ff007b82 */ /* 0x000e640000000800 */
[----:B-1----:R-:W-:-:S05]  /*0040*/  IMAD R0, R0, UR4, R3 ;  /* 0x0000000400007c24 */ /* 0x002fca000f8e0203 */
[----:B------:R-:W-:-:S13]  /*0050*/  ISETP.NE.AND P0, PT, R0, -0x1, PT ;  /* 0xffffffff0000780c */ /* 0x000fda0003f05270 */
[----:B0-----:R-:W-:Y:S05]  /*0060*/  @P0 EXIT ;  /* 0x000000000000094d */ /* 0x001fea0003800000 */
[----:B------:R-:W-:Y:S01]  /*0070*/  MOV R0, 0x8 ;  /* 0x0000000800007802 */ /* 0x000fe20000000f00 */
[----:B------:R-:W0:Y:S01]  /*0080*/  LDCU.64 UR4, c[0x4][URZ] ;  /* 0x01000000ff0477ac */ /* 0x000e220008000a00 */
[----:B------:R-:W-:Y:S02]  /*0090*/  CS2R R6, SRZ ;  /* 0x0000000000067805 */ /* 0x000fe4000001ff00 */
[----:B------:R1:W2:Y:S01]  /*00a0*/  LDC.64 R2, c[0x4][R0] ;  /* 0x0100000000027b82 */ /* 0x0002a20000000a00 */
[----:B0-----:R-:W-:Y:S02]  /*00b0*/  IMAD.U32 R4, RZ, RZ, UR4 ;  /* 0x00000004ff047e24 */ /* 0x001fe4000f8e00ff */
[----:B-1----:R-:W-:-:S07]  /*00c0*/  IMAD.U32 R5, RZ, RZ, UR5 ;  /* 0x00000005ff057e24 */ /* 0x002fce000f8e00ff */
[----:B------:R-:W-:-:S07]  /*00d0*/  LEPC R20, `(.L_x_32) ;  /* 0x000000001014794e */ /* 0x000fce0000000000 */
[----:B--2---:R-:W-:Y:S05]  /*00e0*/  CALL.ABS.NOINC R2 ;  /* 0x0000000002007343 */ /* 0x004fea0003c00000 */
.L_x_32:
[----:B------:R-:W-:Y:S05]  /*00f0*/  EXIT ;  /* 0x000000000000794d */ /* 0x000fea0003800000 */
.L_x_33:
        /* <DEDUP_REMOVED lines=16> */
.L_x_40:


//--------------------- .nv.global.init           --------------------------
	.section	.nv.global.init,"aw",@progbits
.nv.global.init:
	.type		$str,@object
	.size		$str,(.L_0 - $str)
$str:
        /*0000*/ 	.byte	0x54, 0x68, 0x69, 0x73, 0x20, 0x77, 0x69, 0x6c, 0x6c, 0x20, 0x6e, 0x65, 0x76, 0x65, 0x72, 0x20
        /*0010*/ 	.byte	0x70, 0x72, 0x69, 0x6e, 0x74, 0x00
.L_0:


//--------------------- .nv.shared.reserved.0     --------------------------
	.section	.nv.shared.reserved.0,"aw",@nobits
	.weak		__nv_reservedSMEM_offset_0_alias
	.size		__nv_reservedSMEM_offset_0_alias, 0, 64
	.other		__nv_reservedSMEM_offset_0_alias,@"STO_CUDA_RESERVED_SHARED STV_DEFAULT"
__nv_reservedSMEM_offset_0_alias:
	.zero		0
	.zero		64


//--------------------- .nv.constant0._Z7kernel6PKfS0_Pffi --------------------------
	.section	.nv.constant0._Z7kernel6PKfS0_Pffi,"a",@progbits
	.sectionflags	@""
	.align	4
.nv.constant0._Z7kernel6PKfS0_Pffi:
	.zero		928


//--------------------- .nv.constant0._Z7kernel5PKfS0_Pffi --------------------------
	.section	.nv.constant0._Z7kernel5PKfS0_Pffi,"a",@progbits
	.sectionflags	@""
	.align	4
.nv.constant0._Z7kernel5PKfS0_Pffi:
	.zero		928


//--------------------- .nv.constant0._Z7kernel4PKfS0_Pffi --------------------------
	.section	.nv.constant0._Z7kernel4PKfS0_Pffi,"a",@progbits
	.sectionflags	@""
	.align	4
.nv.constant0._Z7kernel4PKfS0_Pffi:
	.zero		928


//--------------------- .nv.constant0._Z7kernel3PKfS0_Pffi --------------------------
	.section	.nv.constant0._Z7kernel3PKfS0_Pffi,"a",@progbits
	.sectionflags	@""
	.align	4
.nv.constant0._Z7kernel3PKfS0_Pffi:
	.zero		928


//--------------------- .nv.constant0._Z7kernel2PKfS0_Pffi --------------------------
	.section	.nv.constant0._Z7kernel2PKfS0_Pffi,"a",@progbits
	.sectionflags	@""
	.align	4
.nv.constant0._Z7kernel2PKfS0_Pffi:
	.zero		928


//--------------------- .nv.constant0._Z7kernel1PKfS0_Pffi --------------------------
	.section	.nv.constant0._Z7kernel1PKfS0_Pffi,"a",@progbits
	.sectionflags	@""
	.align	4
.nv.constant0._Z7kernel1PKfS0_Pffi:
	.zero		928


//--------------------- .nv.constant0._Z13warmup_kernelv --------------------------
	.section	.nv.constant0._Z13warmup_kernelv,"a",@progbits
	.sectionflags	@""
	.align	4
.nv.constant0._Z13warmup_kernelv:
	.zero		896


//--------------------- SYMBOLS --------------------------

	.type		.nv.reservedSmem.offset0,@object
	.size		.nv.reservedSmem.offset0,0x4
	.type		vprintf,@function
